//
// Generated by NVIDIA NVVM Compiler
//
// Compiler Build ID: CL-36424714
// Cuda compilation tools, release 13.0, V13.0.88
// Based on NVVM 20.0.0
//

.version 9.0
.target sm_100
.address_size 64

	// .globl	_Z17find_nonce_kernelPKjPjj
.const .align 4 .b8 K[256] = {152, 47, 138, 66, 145, 68, 55, 113, 207, 251, 192, 181, 165, 219, 181, 233, 91, 194, 86, 57, 241, 17, 241, 89, 164, 130, 63, 146, 213, 94, 28, 171, 152, 170, 7, 216, 1, 91, 131, 18, 190, 133, 49, 36, 195, 125, 12, 85, 116, 93, 190, 114, 254, 177, 222, 128, 167, 6, 220, 155, 116, 241, 155, 193, 193, 105, 155, 228, 134, 71, 190, 239, 198, 157, 193, 15, 204, 161, 12, 36, 111, 44, 233, 45, 170, 132, 116, 74, 220, 169, 176, 92, 218, 136, 249, 118, 82, 81, 62, 152, 109, 198, 49, 168, 200, 39, 3, 176, 199, 127, 89, 191, 243, 11, 224, 198, 71, 145, 167, 213, 81, 99, 202, 6, 103, 41, 41, 20, 133, 10, 183, 39, 56, 33, 27, 46, 252, 109, 44, 77, 19, 13, 56, 83, 84, 115, 10, 101, 187, 10, 106, 118, 46, 201, 194, 129, 133, 44, 114, 146, 161, 232, 191, 162, 75, 102, 26, 168, 112, 139, 75, 194, 163, 81, 108, 199, 25, 232, 146, 209, 36, 6, 153, 214, 133, 53, 14, 244, 112, 160, 106, 16, 22, 193, 164, 25, 8, 108, 55, 30, 76, 119, 72, 39, 181, 188, 176, 52, 179, 12, 28, 57, 74, 170, 216, 78, 79, 202, 156, 91, 243, 111, 46, 104, 238, 130, 143, 116, 111, 99, 165, 120, 20, 120, 200, 132, 8, 2, 199, 140, 250, 255, 190, 144, 235, 108, 80, 164, 247, 163, 249, 190, 242, 120, 113, 198};

.visible .entry _Z17find_nonce_kernelPKjPjj(
	.param .u64 .ptr .align 1 _Z17find_nonce_kernelPKjPjj_param_0,
	.param .u64 .ptr .align 1 _Z17find_nonce_kernelPKjPjj_param_1,
	.param .u32 _Z17find_nonce_kernelPKjPjj_param_2
)
{
	.reg .pred 	%p<5>;
	.reg .b32 	%r<4257>;
	.reg .b64 	%rd<6>;

	ld.param.u64 	%rd3, [_Z17find_nonce_kernelPKjPjj_param_0];
	ld.param.u32 	%r4, [_Z17find_nonce_kernelPKjPjj_param_2];
	cvta.to.global.u64 	%rd1, %rd3;
	mov.u32 	%r5, %ctaid.x;
	mov.u32 	%r6, %ntid.x;
	mov.u32 	%r7, %tid.x;
	mad.lo.s32 	%r8, %r5, %r6, %r7;
	add.s32 	%r1, %r8, %r4;
	ld.global.u32 	%r9, [%rd1+32];
	ld.global.u32 	%r10, [%rd1+36];
	ld.global.u32 	%r11, [%rd1+40];
	shf.l.wrap.b32 	%r12, %r10, %r10, 25;
	shf.l.wrap.b32 	%r13, %r10, %r10, 14;
	xor.b32  	%r14, %r12, %r13;
	shr.u32 	%r15, %r10, 3;
	xor.b32  	%r16, %r14, %r15;
	add.s32 	%r17, %r16, %r9;
	shf.l.wrap.b32 	%r18, %r11, %r11, 25;
	shf.l.wrap.b32 	%r19, %r11, %r11, 14;
	xor.b32  	%r20, %r18, %r19;
	shr.u32 	%r21, %r11, 3;
	xor.b32  	%r22, %r20, %r21;
	add.s32 	%r23, %r22, %r10;
	add.s32 	%r24, %r23, 17825792;
	shf.l.wrap.b32 	%r25, %r1, %r1, 25;
	shf.l.wrap.b32 	%r26, %r1, %r1, 14;
	xor.b32  	%r27, %r25, %r26;
	shr.u32 	%r28, %r1, 3;
	xor.b32  	%r29, %r27, %r28;
	shf.l.wrap.b32 	%r30, %r17, %r17, 15;
	shf.l.wrap.b32 	%r31, %r17, %r17, 13;
	xor.b32  	%r32, %r30, %r31;
	shr.u32 	%r33, %r17, 10;
	xor.b32  	%r34, %r32, %r33;
	add.s32 	%r35, %r29, %r11;
	add.s32 	%r36, %r35, %r34;
	shf.l.wrap.b32 	%r37, %r24, %r24, 15;
	shf.l.wrap.b32 	%r38, %r24, %r24, 13;
	xor.b32  	%r39, %r37, %r38;
	shr.u32 	%r40, %r24, 10;
	xor.b32  	%r41, %r39, %r40;
	add.s32 	%r42, %r1, %r41;
	add.s32 	%r43, %r42, 285220864;
	shf.l.wrap.b32 	%r44, %r36, %r36, 15;
	shf.l.wrap.b32 	%r45, %r36, %r36, 13;
	xor.b32  	%r46, %r44, %r45;
	shr.u32 	%r47, %r36, 10;
	xor.b32  	%r48, %r46, %r47;
	xor.b32  	%r49, %r48, -2147483648;
	shf.l.wrap.b32 	%r50, %r43, %r43, 15;
	shf.l.wrap.b32 	%r51, %r43, %r43, 13;
	xor.b32  	%r52, %r50, %r51;
	shr.u32 	%r53, %r43, 10;
	xor.b32  	%r54, %r52, %r53;
	shf.l.wrap.b32 	%r55, %r49, %r48, 15;
	shf.l.wrap.b32 	%r56, %r49, %r48, 13;
	xor.b32  	%r57, %r55, %r56;
	shr.u32 	%r58, %r49, 10;
	xor.b32  	%r59, %r57, %r58;
	add.s32 	%r60, %r59, 640;
	shf.l.wrap.b32 	%r61, %r54, %r54, 15;
	shf.l.wrap.b32 	%r62, %r54, %r54, 13;
	xor.b32  	%r63, %r61, %r62;
	shr.u32 	%r64, %r54, 10;
	xor.b32  	%r65, %r63, %r64;
	add.s32 	%r66, %r17, %r65;
	shf.l.wrap.b32 	%r67, %r60, %r60, 15;
	shf.l.wrap.b32 	%r68, %r60, %r60, 13;
	xor.b32  	%r69, %r67, %r68;
	shr.u32 	%r70, %r60, 10;
	xor.b32  	%r71, %r69, %r70;
	add.s32 	%r72, %r24, %r71;
	shf.l.wrap.b32 	%r73, %r66, %r66, 15;
	shf.l.wrap.b32 	%r74, %r66, %r66, 13;
	xor.b32  	%r75, %r73, %r74;
	shr.u32 	%r76, %r66, 10;
	xor.b32  	%r77, %r75, %r76;
	add.s32 	%r78, %r36, %r77;
	shf.l.wrap.b32 	%r79, %r72, %r72, 15;
	shf.l.wrap.b32 	%r80, %r72, %r72, 13;
	xor.b32  	%r81, %r79, %r80;
	shr.u32 	%r82, %r72, 10;
	xor.b32  	%r83, %r81, %r82;
	add.s32 	%r84, %r43, %r83;
	shf.l.wrap.b32 	%r85, %r78, %r78, 15;
	shf.l.wrap.b32 	%r86, %r78, %r78, 13;
	xor.b32  	%r87, %r85, %r86;
	shr.u32 	%r88, %r78, 10;
	xor.b32  	%r89, %r87, %r88;
	add.s32 	%r90, %r49, %r89;
	shf.l.wrap.b32 	%r91, %r84, %r84, 15;
	shf.l.wrap.b32 	%r92, %r84, %r84, 13;
	xor.b32  	%r93, %r91, %r92;
	shr.u32 	%r94, %r84, 10;
	xor.b32  	%r95, %r93, %r94;
	add.s32 	%r96, %r54, %r95;
	shf.l.wrap.b32 	%r97, %r90, %r90, 15;
	shf.l.wrap.b32 	%r98, %r90, %r90, 13;
	xor.b32  	%r99, %r97, %r98;
	shr.u32 	%r100, %r90, 10;
	xor.b32  	%r101, %r99, %r100;
	add.s32 	%r102, %r60, %r101;
	shf.l.wrap.b32 	%r103, %r96, %r96, 15;
	shf.l.wrap.b32 	%r104, %r96, %r96, 13;
	xor.b32  	%r105, %r103, %r104;
	shr.u32 	%r106, %r96, 10;
	xor.b32  	%r107, %r105, %r106;
	add.s32 	%r108, %r66, %r107;
	add.s32 	%r109, %r108, 10485845;
	shf.l.wrap.b32 	%r110, %r17, %r17, 25;
	shf.l.wrap.b32 	%r111, %r17, %r17, 14;
	xor.b32  	%r112, %r110, %r111;
	shr.u32 	%r113, %r17, 3;
	xor.b32  	%r114, %r112, %r113;
	shf.l.wrap.b32 	%r115, %r102, %r102, 15;
	shf.l.wrap.b32 	%r116, %r102, %r102, 13;
	xor.b32  	%r117, %r115, %r116;
	shr.u32 	%r118, %r102, 10;
	xor.b32  	%r119, %r117, %r118;
	add.s32 	%r120, %r114, %r72;
	add.s32 	%r121, %r120, %r119;
	add.s32 	%r122, %r121, 640;
	shf.l.wrap.b32 	%r123, %r24, %r24, 25;
	shf.l.wrap.b32 	%r124, %r24, %r24, 14;
	xor.b32  	%r125, %r123, %r124;
	shr.u32 	%r126, %r24, 3;
	xor.b32  	%r127, %r125, %r126;
	shf.l.wrap.b32 	%r128, %r109, %r109, 15;
	shf.l.wrap.b32 	%r129, %r109, %r109, 13;
	xor.b32  	%r130, %r128, %r129;
	shr.u32 	%r131, %r109, 10;
	xor.b32  	%r132, %r130, %r131;
	add.s32 	%r133, %r127, %r17;
	add.s32 	%r134, %r133, %r78;
	add.s32 	%r135, %r134, %r132;
	shf.l.wrap.b32 	%r136, %r36, %r36, 25;
	shf.l.wrap.b32 	%r137, %r36, %r36, 14;
	xor.b32  	%r138, %r136, %r137;
	shr.u32 	%r139, %r36, 3;
	xor.b32  	%r140, %r138, %r139;
	shf.l.wrap.b32 	%r141, %r122, %r122, 15;
	shf.l.wrap.b32 	%r142, %r122, %r122, 13;
	xor.b32  	%r143, %r141, %r142;
	shr.u32 	%r144, %r122, 10;
	xor.b32  	%r145, %r143, %r144;
	add.s32 	%r146, %r140, %r24;
	add.s32 	%r147, %r146, %r84;
	add.s32 	%r148, %r147, %r145;
	shf.l.wrap.b32 	%r149, %r43, %r43, 25;
	shf.l.wrap.b32 	%r150, %r43, %r43, 14;
	xor.b32  	%r151, %r149, %r150;
	shr.u32 	%r152, %r43, 3;
	xor.b32  	%r153, %r151, %r152;
	shf.l.wrap.b32 	%r154, %r135, %r135, 15;
	shf.l.wrap.b32 	%r155, %r135, %r135, 13;
	xor.b32  	%r156, %r154, %r155;
	shr.u32 	%r157, %r135, 10;
	xor.b32  	%r158, %r156, %r157;
	add.s32 	%r159, %r153, %r36;
	add.s32 	%r160, %r159, %r90;
	add.s32 	%r161, %r160, %r158;
	shf.l.wrap.b32 	%r162, %r49, %r48, 25;
	shf.l.wrap.b32 	%r163, %r49, %r48, 14;
	xor.b32  	%r164, %r162, %r163;
	shr.u32 	%r165, %r49, 3;
	xor.b32  	%r166, %r164, %r165;
	shf.l.wrap.b32 	%r167, %r148, %r148, 15;
	shf.l.wrap.b32 	%r168, %r148, %r148, 13;
	xor.b32  	%r169, %r167, %r168;
	shr.u32 	%r170, %r148, 10;
	xor.b32  	%r171, %r169, %r170;
	add.s32 	%r172, %r166, %r43;
	add.s32 	%r173, %r172, %r96;
	add.s32 	%r174, %r173, %r171;
	shf.l.wrap.b32 	%r175, %r54, %r54, 25;
	shf.l.wrap.b32 	%r176, %r54, %r54, 14;
	xor.b32  	%r177, %r175, %r176;
	shr.u32 	%r178, %r54, 3;
	xor.b32  	%r179, %r177, %r178;
	shf.l.wrap.b32 	%r180, %r161, %r161, 15;
	shf.l.wrap.b32 	%r181, %r161, %r161, 13;
	xor.b32  	%r182, %r180, %r181;
	shr.u32 	%r183, %r161, 10;
	xor.b32  	%r184, %r182, %r183;
	add.s32 	%r185, %r179, %r49;
	add.s32 	%r186, %r185, %r102;
	add.s32 	%r187, %r186, %r184;
	shf.l.wrap.b32 	%r188, %r60, %r60, 25;
	shf.l.wrap.b32 	%r189, %r60, %r60, 14;
	xor.b32  	%r190, %r188, %r189;
	shr.u32 	%r191, %r60, 3;
	xor.b32  	%r192, %r190, %r191;
	shf.l.wrap.b32 	%r193, %r174, %r174, 15;
	shf.l.wrap.b32 	%r194, %r174, %r174, 13;
	xor.b32  	%r195, %r193, %r194;
	shr.u32 	%r196, %r174, 10;
	xor.b32  	%r197, %r195, %r196;
	add.s32 	%r198, %r192, %r54;
	add.s32 	%r199, %r198, %r109;
	add.s32 	%r200, %r199, %r197;
	shf.l.wrap.b32 	%r201, %r66, %r66, 25;
	shf.l.wrap.b32 	%r202, %r66, %r66, 14;
	xor.b32  	%r203, %r201, %r202;
	shr.u32 	%r204, %r66, 3;
	xor.b32  	%r205, %r203, %r204;
	shf.l.wrap.b32 	%r206, %r187, %r187, 15;
	shf.l.wrap.b32 	%r207, %r187, %r187, 13;
	xor.b32  	%r208, %r206, %r207;
	shr.u32 	%r209, %r187, 10;
	xor.b32  	%r210, %r208, %r209;
	add.s32 	%r211, %r205, %r60;
	add.s32 	%r212, %r211, %r122;
	add.s32 	%r213, %r212, %r210;
	shf.l.wrap.b32 	%r214, %r72, %r72, 25;
	shf.l.wrap.b32 	%r215, %r72, %r72, 14;
	xor.b32  	%r216, %r214, %r215;
	shr.u32 	%r217, %r72, 3;
	xor.b32  	%r218, %r216, %r217;
	shf.l.wrap.b32 	%r219, %r200, %r200, 15;
	shf.l.wrap.b32 	%r220, %r200, %r200, 13;
	xor.b32  	%r221, %r219, %r220;
	shr.u32 	%r222, %r200, 10;
	xor.b32  	%r223, %r221, %r222;
	add.s32 	%r224, %r218, %r66;
	add.s32 	%r225, %r224, %r135;
	add.s32 	%r226, %r225, %r223;
	shf.l.wrap.b32 	%r227, %r78, %r78, 25;
	shf.l.wrap.b32 	%r228, %r78, %r78, 14;
	xor.b32  	%r229, %r227, %r228;
	shr.u32 	%r230, %r78, 3;
	xor.b32  	%r231, %r229, %r230;
	shf.l.wrap.b32 	%r232, %r213, %r213, 15;
	shf.l.wrap.b32 	%r233, %r213, %r213, 13;
	xor.b32  	%r234, %r232, %r233;
	shr.u32 	%r235, %r213, 10;
	xor.b32  	%r236, %r234, %r235;
	add.s32 	%r237, %r231, %r72;
	add.s32 	%r238, %r237, %r148;
	add.s32 	%r239, %r238, %r236;
	shf.l.wrap.b32 	%r240, %r84, %r84, 25;
	shf.l.wrap.b32 	%r241, %r84, %r84, 14;
	xor.b32  	%r242, %r240, %r241;
	shr.u32 	%r243, %r84, 3;
	xor.b32  	%r244, %r242, %r243;
	shf.l.wrap.b32 	%r245, %r226, %r226, 15;
	shf.l.wrap.b32 	%r246, %r226, %r226, 13;
	xor.b32  	%r247, %r245, %r246;
	shr.u32 	%r248, %r226, 10;
	xor.b32  	%r249, %r247, %r248;
	add.s32 	%r250, %r244, %r78;
	add.s32 	%r251, %r250, %r161;
	add.s32 	%r252, %r251, %r249;
	shf.l.wrap.b32 	%r253, %r90, %r90, 25;
	shf.l.wrap.b32 	%r254, %r90, %r90, 14;
	xor.b32  	%r255, %r253, %r254;
	shr.u32 	%r256, %r90, 3;
	xor.b32  	%r257, %r255, %r256;
	shf.l.wrap.b32 	%r258, %r239, %r239, 15;
	shf.l.wrap.b32 	%r259, %r239, %r239, 13;
	xor.b32  	%r260, %r258, %r259;
	shr.u32 	%r261, %r239, 10;
	xor.b32  	%r262, %r260, %r261;
	add.s32 	%r263, %r257, %r84;
	add.s32 	%r264, %r263, %r174;
	add.s32 	%r265, %r264, %r262;
	shf.l.wrap.b32 	%r266, %r96, %r96, 25;
	shf.l.wrap.b32 	%r267, %r96, %r96, 14;
	xor.b32  	%r268, %r266, %r267;
	shr.u32 	%r269, %r96, 3;
	xor.b32  	%r270, %r268, %r269;
	shf.l.wrap.b32 	%r271, %r252, %r252, 15;
	shf.l.wrap.b32 	%r272, %r252, %r252, 13;
	xor.b32  	%r273, %r271, %r272;
	shr.u32 	%r274, %r252, 10;
	xor.b32  	%r275, %r273, %r274;
	add.s32 	%r276, %r270, %r90;
	add.s32 	%r277, %r276, %r187;
	add.s32 	%r278, %r277, %r275;
	shf.l.wrap.b32 	%r279, %r102, %r102, 25;
	shf.l.wrap.b32 	%r280, %r102, %r102, 14;
	xor.b32  	%r281, %r279, %r280;
	shr.u32 	%r282, %r102, 3;
	xor.b32  	%r283, %r281, %r282;
	shf.l.wrap.b32 	%r284, %r265, %r265, 15;
	shf.l.wrap.b32 	%r285, %r265, %r265, 13;
	xor.b32  	%r286, %r284, %r285;
	shr.u32 	%r287, %r265, 10;
	xor.b32  	%r288, %r286, %r287;
	add.s32 	%r289, %r283, %r96;
	add.s32 	%r290, %r289, %r200;
	add.s32 	%r291, %r290, %r288;
	shf.l.wrap.b32 	%r292, %r109, %r109, 25;
	shf.l.wrap.b32 	%r293, %r109, %r109, 14;
	xor.b32  	%r294, %r292, %r293;
	shr.u32 	%r295, %r109, 3;
	xor.b32  	%r296, %r294, %r295;
	shf.l.wrap.b32 	%r297, %r278, %r278, 15;
	shf.l.wrap.b32 	%r298, %r278, %r278, 13;
	xor.b32  	%r299, %r297, %r298;
	shr.u32 	%r300, %r278, 10;
	xor.b32  	%r301, %r299, %r300;
	add.s32 	%r302, %r296, %r102;
	add.s32 	%r303, %r302, %r213;
	add.s32 	%r304, %r303, %r301;
	shf.l.wrap.b32 	%r305, %r122, %r122, 25;
	shf.l.wrap.b32 	%r306, %r122, %r122, 14;
	xor.b32  	%r307, %r305, %r306;
	shr.u32 	%r308, %r122, 3;
	xor.b32  	%r309, %r307, %r308;
	shf.l.wrap.b32 	%r310, %r291, %r291, 15;
	shf.l.wrap.b32 	%r311, %r291, %r291, 13;
	xor.b32  	%r312, %r310, %r311;
	shr.u32 	%r313, %r291, 10;
	xor.b32  	%r314, %r312, %r313;
	add.s32 	%r315, %r309, %r109;
	add.s32 	%r316, %r315, %r226;
	add.s32 	%r317, %r316, %r314;
	shf.l.wrap.b32 	%r318, %r135, %r135, 25;
	shf.l.wrap.b32 	%r319, %r135, %r135, 14;
	xor.b32  	%r320, %r318, %r319;
	shr.u32 	%r321, %r135, 3;
	xor.b32  	%r322, %r320, %r321;
	shf.l.wrap.b32 	%r323, %r304, %r304, 15;
	shf.l.wrap.b32 	%r324, %r304, %r304, 13;
	xor.b32  	%r325, %r323, %r324;
	shr.u32 	%r326, %r304, 10;
	xor.b32  	%r327, %r325, %r326;
	add.s32 	%r328, %r322, %r122;
	add.s32 	%r329, %r328, %r239;
	add.s32 	%r330, %r329, %r327;
	shf.l.wrap.b32 	%r331, %r148, %r148, 25;
	shf.l.wrap.b32 	%r332, %r148, %r148, 14;
	xor.b32  	%r333, %r331, %r332;
	shr.u32 	%r334, %r148, 3;
	xor.b32  	%r335, %r333, %r334;
	shf.l.wrap.b32 	%r336, %r317, %r317, 15;
	shf.l.wrap.b32 	%r337, %r317, %r317, 13;
	xor.b32  	%r338, %r336, %r337;
	shr.u32 	%r339, %r317, 10;
	xor.b32  	%r340, %r338, %r339;
	add.s32 	%r341, %r335, %r135;
	add.s32 	%r342, %r341, %r252;
	add.s32 	%r343, %r342, %r340;
	shf.l.wrap.b32 	%r344, %r161, %r161, 25;
	shf.l.wrap.b32 	%r345, %r161, %r161, 14;
	xor.b32  	%r346, %r344, %r345;
	shr.u32 	%r347, %r161, 3;
	xor.b32  	%r348, %r346, %r347;
	shf.l.wrap.b32 	%r349, %r330, %r330, 15;
	shf.l.wrap.b32 	%r350, %r330, %r330, 13;
	xor.b32  	%r351, %r349, %r350;
	shr.u32 	%r352, %r330, 10;
	xor.b32  	%r353, %r351, %r352;
	add.s32 	%r354, %r348, %r148;
	add.s32 	%r355, %r354, %r265;
	add.s32 	%r356, %r355, %r353;
	shf.l.wrap.b32 	%r357, %r174, %r174, 25;
	shf.l.wrap.b32 	%r358, %r174, %r174, 14;
	xor.b32  	%r359, %r357, %r358;
	shr.u32 	%r360, %r174, 3;
	xor.b32  	%r361, %r359, %r360;
	shf.l.wrap.b32 	%r362, %r343, %r343, 15;
	shf.l.wrap.b32 	%r363, %r343, %r343, 13;
	xor.b32  	%r364, %r362, %r363;
	shr.u32 	%r365, %r343, 10;
	xor.b32  	%r366, %r364, %r365;
	add.s32 	%r367, %r361, %r161;
	add.s32 	%r368, %r367, %r278;
	add.s32 	%r369, %r368, %r366;
	shf.l.wrap.b32 	%r370, %r187, %r187, 25;
	shf.l.wrap.b32 	%r371, %r187, %r187, 14;
	xor.b32  	%r372, %r370, %r371;
	shr.u32 	%r373, %r187, 3;
	xor.b32  	%r374, %r372, %r373;
	shf.l.wrap.b32 	%r375, %r356, %r356, 15;
	shf.l.wrap.b32 	%r376, %r356, %r356, 13;
	xor.b32  	%r377, %r375, %r376;
	shr.u32 	%r378, %r356, 10;
	xor.b32  	%r379, %r377, %r378;
	add.s32 	%r380, %r374, %r174;
	add.s32 	%r381, %r380, %r291;
	add.s32 	%r382, %r381, %r379;
	shf.l.wrap.b32 	%r383, %r200, %r200, 25;
	shf.l.wrap.b32 	%r384, %r200, %r200, 14;
	xor.b32  	%r385, %r383, %r384;
	shr.u32 	%r386, %r200, 3;
	xor.b32  	%r387, %r385, %r386;
	shf.l.wrap.b32 	%r388, %r369, %r369, 15;
	shf.l.wrap.b32 	%r389, %r369, %r369, 13;
	xor.b32  	%r390, %r388, %r389;
	shr.u32 	%r391, %r369, 10;
	xor.b32  	%r392, %r390, %r391;
	add.s32 	%r393, %r387, %r187;
	add.s32 	%r394, %r393, %r304;
	add.s32 	%r395, %r394, %r392;
	shf.l.wrap.b32 	%r396, %r213, %r213, 25;
	shf.l.wrap.b32 	%r397, %r213, %r213, 14;
	xor.b32  	%r398, %r396, %r397;
	shr.u32 	%r399, %r213, 3;
	xor.b32  	%r400, %r398, %r399;
	shf.l.wrap.b32 	%r401, %r382, %r382, 15;
	shf.l.wrap.b32 	%r402, %r382, %r382, 13;
	xor.b32  	%r403, %r401, %r402;
	shr.u32 	%r404, %r382, 10;
	xor.b32  	%r405, %r403, %r404;
	add.s32 	%r406, %r400, %r200;
	add.s32 	%r407, %r406, %r317;
	add.s32 	%r408, %r407, %r405;
	shf.l.wrap.b32 	%r409, %r226, %r226, 25;
	shf.l.wrap.b32 	%r410, %r226, %r226, 14;
	xor.b32  	%r411, %r409, %r410;
	shr.u32 	%r412, %r226, 3;
	xor.b32  	%r413, %r411, %r412;
	shf.l.wrap.b32 	%r414, %r395, %r395, 15;
	shf.l.wrap.b32 	%r415, %r395, %r395, 13;
	xor.b32  	%r416, %r414, %r415;
	shr.u32 	%r417, %r395, 10;
	xor.b32  	%r418, %r416, %r417;
	add.s32 	%r419, %r413, %r213;
	add.s32 	%r420, %r419, %r330;
	add.s32 	%r421, %r420, %r418;
	shf.l.wrap.b32 	%r422, %r239, %r239, 25;
	shf.l.wrap.b32 	%r423, %r239, %r239, 14;
	xor.b32  	%r424, %r422, %r423;
	shr.u32 	%r425, %r239, 3;
	xor.b32  	%r426, %r424, %r425;
	shf.l.wrap.b32 	%r427, %r408, %r408, 15;
	shf.l.wrap.b32 	%r428, %r408, %r408, 13;
	xor.b32  	%r429, %r427, %r428;
	shr.u32 	%r430, %r408, 10;
	xor.b32  	%r431, %r429, %r430;
	add.s32 	%r432, %r426, %r226;
	add.s32 	%r433, %r432, %r343;
	add.s32 	%r434, %r433, %r431;
	shf.l.wrap.b32 	%r435, %r252, %r252, 25;
	shf.l.wrap.b32 	%r436, %r252, %r252, 14;
	xor.b32  	%r437, %r435, %r436;
	shr.u32 	%r438, %r252, 3;
	xor.b32  	%r439, %r437, %r438;
	shf.l.wrap.b32 	%r440, %r421, %r421, 15;
	shf.l.wrap.b32 	%r441, %r421, %r421, 13;
	xor.b32  	%r442, %r440, %r441;
	shr.u32 	%r443, %r421, 10;
	xor.b32  	%r444, %r442, %r443;
	add.s32 	%r445, %r439, %r239;
	add.s32 	%r446, %r445, %r356;
	add.s32 	%r447, %r446, %r444;
	shf.l.wrap.b32 	%r448, %r265, %r265, 25;
	shf.l.wrap.b32 	%r449, %r265, %r265, 14;
	xor.b32  	%r450, %r448, %r449;
	shr.u32 	%r451, %r265, 3;
	xor.b32  	%r452, %r450, %r451;
	shf.l.wrap.b32 	%r453, %r434, %r434, 15;
	shf.l.wrap.b32 	%r454, %r434, %r434, 13;
	xor.b32  	%r455, %r453, %r454;
	shr.u32 	%r456, %r434, 10;
	xor.b32  	%r457, %r455, %r456;
	add.s32 	%r458, %r452, %r252;
	add.s32 	%r459, %r458, %r369;
	add.s32 	%r460, %r459, %r457;
	shf.l.wrap.b32 	%r461, %r278, %r278, 25;
	shf.l.wrap.b32 	%r462, %r278, %r278, 14;
	xor.b32  	%r463, %r461, %r462;
	shr.u32 	%r464, %r278, 3;
	xor.b32  	%r465, %r463, %r464;
	shf.l.wrap.b32 	%r466, %r447, %r447, 15;
	shf.l.wrap.b32 	%r467, %r447, %r447, 13;
	xor.b32  	%r468, %r466, %r467;
	shr.u32 	%r469, %r447, 10;
	xor.b32  	%r470, %r468, %r469;
	add.s32 	%r471, %r465, %r265;
	add.s32 	%r472, %r471, %r382;
	add.s32 	%r473, %r472, %r470;
	shf.l.wrap.b32 	%r474, %r291, %r291, 25;
	shf.l.wrap.b32 	%r475, %r291, %r291, 14;
	xor.b32  	%r476, %r474, %r475;
	shr.u32 	%r477, %r291, 3;
	xor.b32  	%r478, %r476, %r477;
	shf.l.wrap.b32 	%r479, %r460, %r460, 15;
	shf.l.wrap.b32 	%r480, %r460, %r460, 13;
	xor.b32  	%r481, %r479, %r480;
	shr.u32 	%r482, %r460, 10;
	xor.b32  	%r483, %r481, %r482;
	add.s32 	%r484, %r478, %r278;
	add.s32 	%r485, %r484, %r395;
	add.s32 	%r486, %r485, %r483;
	shf.l.wrap.b32 	%r487, %r304, %r304, 25;
	shf.l.wrap.b32 	%r488, %r304, %r304, 14;
	xor.b32  	%r489, %r487, %r488;
	shr.u32 	%r490, %r304, 3;
	xor.b32  	%r491, %r489, %r490;
	shf.l.wrap.b32 	%r492, %r473, %r473, 15;
	shf.l.wrap.b32 	%r493, %r473, %r473, 13;
	xor.b32  	%r494, %r492, %r493;
	shr.u32 	%r495, %r473, 10;
	xor.b32  	%r496, %r494, %r495;
	add.s32 	%r497, %r491, %r291;
	add.s32 	%r498, %r497, %r408;
	add.s32 	%r499, %r498, %r496;
	shf.l.wrap.b32 	%r500, %r317, %r317, 25;
	shf.l.wrap.b32 	%r501, %r317, %r317, 14;
	xor.b32  	%r502, %r500, %r501;
	shr.u32 	%r503, %r317, 3;
	xor.b32  	%r504, %r502, %r503;
	shf.l.wrap.b32 	%r505, %r486, %r486, 15;
	shf.l.wrap.b32 	%r506, %r486, %r486, 13;
	xor.b32  	%r507, %r505, %r506;
	shr.u32 	%r508, %r486, 10;
	xor.b32  	%r509, %r507, %r508;
	add.s32 	%r510, %r504, %r304;
	add.s32 	%r511, %r510, %r421;
	add.s32 	%r512, %r511, %r509;
	shf.l.wrap.b32 	%r513, %r330, %r330, 25;
	shf.l.wrap.b32 	%r514, %r330, %r330, 14;
	xor.b32  	%r515, %r513, %r514;
	shr.u32 	%r516, %r330, 3;
	xor.b32  	%r517, %r515, %r516;
	shf.l.wrap.b32 	%r518, %r499, %r499, 15;
	shf.l.wrap.b32 	%r519, %r499, %r499, 13;
	xor.b32  	%r520, %r518, %r519;
	shr.u32 	%r521, %r499, 10;
	xor.b32  	%r522, %r520, %r521;
	add.s32 	%r523, %r517, %r317;
	add.s32 	%r524, %r523, %r434;
	add.s32 	%r525, %r524, %r522;
	shf.l.wrap.b32 	%r526, %r343, %r343, 25;
	shf.l.wrap.b32 	%r527, %r343, %r343, 14;
	xor.b32  	%r528, %r526, %r527;
	shr.u32 	%r529, %r343, 3;
	xor.b32  	%r530, %r528, %r529;
	shf.l.wrap.b32 	%r531, %r512, %r512, 15;
	shf.l.wrap.b32 	%r532, %r512, %r512, 13;
	xor.b32  	%r533, %r531, %r532;
	shr.u32 	%r534, %r512, 10;
	xor.b32  	%r535, %r533, %r534;
	add.s32 	%r536, %r530, %r330;
	add.s32 	%r537, %r536, %r447;
	add.s32 	%r538, %r537, %r535;
	ld.global.u32 	%r539, [%rd1];
	ld.global.u32 	%r540, [%rd1+4];
	ld.global.u32 	%r541, [%rd1+8];
	ld.global.u32 	%r542, [%rd1+12];
	ld.global.u32 	%r543, [%rd1+16];
	ld.global.u32 	%r544, [%rd1+20];
	ld.global.u32 	%r545, [%rd1+24];
	ld.global.u32 	%r546, [%rd1+28];
	shf.l.wrap.b32 	%r547, %r543, %r543, 26;
	shf.l.wrap.b32 	%r548, %r543, %r543, 21;
	xor.b32  	%r549, %r547, %r548;
	shf.l.wrap.b32 	%r550, %r543, %r543, 7;
	xor.b32  	%r551, %r549, %r550;
	and.b32  	%r552, %r543, %r544;
	not.b32 	%r553, %r543;
	and.b32  	%r554, %r545, %r553;
	or.b32  	%r555, %r552, %r554;
	ld.const.u32 	%r556, [K];
	add.s32 	%r557, %r551, %r555;
	add.s32 	%r558, %r557, %r546;
	add.s32 	%r559, %r558, %r556;
	add.s32 	%r560, %r559, %r9;
	shf.l.wrap.b32 	%r561, %r539, %r539, 30;
	shf.l.wrap.b32 	%r562, %r539, %r539, 19;
	xor.b32  	%r563, %r561, %r562;
	shf.l.wrap.b32 	%r564, %r539, %r539, 10;
	xor.b32  	%r565, %r563, %r564;
	xor.b32  	%r566, %r540, %r541;
	and.b32  	%r567, %r539, %r566;
	and.b32  	%r568, %r540, %r541;
	xor.b32  	%r569, %r567, %r568;
	add.s32 	%r570, %r565, %r569;
	add.s32 	%r571, %r560, %r542;
	add.s32 	%r572, %r570, %r560;
	shf.l.wrap.b32 	%r573, %r571, %r571, 26;
	shf.l.wrap.b32 	%r574, %r571, %r571, 21;
	xor.b32  	%r575, %r573, %r574;
	shf.l.wrap.b32 	%r576, %r571, %r571, 7;
	xor.b32  	%r577, %r575, %r576;
	and.b32  	%r578, %r571, %r543;
	not.b32 	%r579, %r571;
	and.b32  	%r580, %r544, %r579;
	or.b32  	%r581, %r578, %r580;
	ld.const.u32 	%r582, [K+4];
	add.s32 	%r583, %r577, %r581;
	add.s32 	%r584, %r583, %r545;
	add.s32 	%r585, %r584, %r582;
	add.s32 	%r586, %r585, %r10;
	shf.l.wrap.b32 	%r587, %r572, %r572, 30;
	shf.l.wrap.b32 	%r588, %r572, %r572, 19;
	xor.b32  	%r589, %r587, %r588;
	shf.l.wrap.b32 	%r590, %r572, %r572, 10;
	xor.b32  	%r591, %r589, %r590;
	xor.b32  	%r592, %r539, %r540;
	and.b32  	%r593, %r572, %r592;
	and.b32  	%r594, %r539, %r540;
	xor.b32  	%r595, %r593, %r594;
	add.s32 	%r596, %r591, %r595;
	add.s32 	%r597, %r586, %r541;
	add.s32 	%r598, %r596, %r586;
	shf.l.wrap.b32 	%r599, %r597, %r597, 26;
	shf.l.wrap.b32 	%r600, %r597, %r597, 21;
	xor.b32  	%r601, %r599, %r600;
	shf.l.wrap.b32 	%r602, %r597, %r597, 7;
	xor.b32  	%r603, %r601, %r602;
	and.b32  	%r604, %r597, %r571;
	not.b32 	%r605, %r597;
	and.b32  	%r606, %r543, %r605;
	or.b32  	%r607, %r604, %r606;
	ld.const.u32 	%r608, [K+8];
	add.s32 	%r609, %r603, %r607;
	add.s32 	%r610, %r609, %r544;
	add.s32 	%r611, %r610, %r608;
	add.s32 	%r612, %r611, %r11;
	shf.l.wrap.b32 	%r613, %r598, %r598, 30;
	shf.l.wrap.b32 	%r614, %r598, %r598, 19;
	xor.b32  	%r615, %r613, %r614;
	shf.l.wrap.b32 	%r616, %r598, %r598, 10;
	xor.b32  	%r617, %r615, %r616;
	xor.b32  	%r618, %r572, %r539;
	and.b32  	%r619, %r598, %r618;
	and.b32  	%r620, %r572, %r539;
	xor.b32  	%r621, %r619, %r620;
	add.s32 	%r622, %r617, %r621;
	add.s32 	%r623, %r612, %r540;
	add.s32 	%r624, %r622, %r612;
	shf.l.wrap.b32 	%r625, %r623, %r623, 26;
	shf.l.wrap.b32 	%r626, %r623, %r623, 21;
	xor.b32  	%r627, %r625, %r626;
	shf.l.wrap.b32 	%r628, %r623, %r623, 7;
	xor.b32  	%r629, %r627, %r628;
	and.b32  	%r630, %r623, %r597;
	not.b32 	%r631, %r623;
	and.b32  	%r632, %r571, %r631;
	or.b32  	%r633, %r630, %r632;
	ld.const.u32 	%r634, [K+12];
	add.s32 	%r635, %r629, %r633;
	add.s32 	%r636, %r635, %r543;
	add.s32 	%r637, %r636, %r634;
	add.s32 	%r638, %r637, %r1;
	shf.l.wrap.b32 	%r639, %r624, %r624, 30;
	shf.l.wrap.b32 	%r640, %r624, %r624, 19;
	xor.b32  	%r641, %r639, %r640;
	shf.l.wrap.b32 	%r642, %r624, %r624, 10;
	xor.b32  	%r643, %r641, %r642;
	xor.b32  	%r644, %r598, %r572;
	and.b32  	%r645, %r624, %r644;
	and.b32  	%r646, %r598, %r572;
	xor.b32  	%r647, %r645, %r646;
	add.s32 	%r648, %r643, %r647;
	add.s32 	%r649, %r638, %r539;
	add.s32 	%r650, %r648, %r638;
	shf.l.wrap.b32 	%r651, %r649, %r649, 26;
	shf.l.wrap.b32 	%r652, %r649, %r649, 21;
	xor.b32  	%r653, %r651, %r652;
	shf.l.wrap.b32 	%r654, %r649, %r649, 7;
	xor.b32  	%r655, %r653, %r654;
	and.b32  	%r656, %r649, %r623;
	not.b32 	%r657, %r649;
	and.b32  	%r658, %r597, %r657;
	or.b32  	%r659, %r656, %r658;
	ld.const.u32 	%r660, [K+16];
	add.s32 	%r661, %r655, %r659;
	add.s32 	%r662, %r661, %r571;
	add.s32 	%r663, %r662, %r660;
	xor.b32  	%r664, %r663, -2147483648;
	shf.l.wrap.b32 	%r665, %r650, %r650, 30;
	shf.l.wrap.b32 	%r666, %r650, %r650, 19;
	xor.b32  	%r667, %r665, %r666;
	shf.l.wrap.b32 	%r668, %r650, %r650, 10;
	xor.b32  	%r669, %r667, %r668;
	xor.b32  	%r670, %r624, %r598;
	and.b32  	%r671, %r650, %r670;
	and.b32  	%r672, %r624, %r598;
	xor.b32  	%r673, %r671, %r672;
	add.s32 	%r674, %r669, %r673;
	add.s32 	%r675, %r664, %r572;
	add.s32 	%r676, %r674, %r664;
	shf.l.wrap.b32 	%r677, %r675, %r675, 26;
	shf.l.wrap.b32 	%r678, %r675, %r675, 21;
	xor.b32  	%r679, %r677, %r678;
	shf.l.wrap.b32 	%r680, %r675, %r675, 7;
	xor.b32  	%r681, %r679, %r680;
	and.b32  	%r682, %r675, %r649;
	not.b32 	%r683, %r675;
	and.b32  	%r684, %r623, %r683;
	or.b32  	%r685, %r682, %r684;
	ld.const.u32 	%r686, [K+20];
	add.s32 	%r687, %r681, %r685;
	add.s32 	%r688, %r687, %r597;
	add.s32 	%r689, %r688, %r686;
	shf.l.wrap.b32 	%r690, %r676, %r676, 30;
	shf.l.wrap.b32 	%r691, %r676, %r676, 19;
	xor.b32  	%r692, %r690, %r691;
	shf.l.wrap.b32 	%r693, %r676, %r676, 10;
	xor.b32  	%r694, %r692, %r693;
	xor.b32  	%r695, %r650, %r624;
	and.b32  	%r696, %r676, %r695;
	and.b32  	%r697, %r650, %r624;
	xor.b32  	%r698, %r696, %r697;
	add.s32 	%r699, %r694, %r698;
	add.s32 	%r700, %r689, %r598;
	add.s32 	%r701, %r699, %r689;
	shf.l.wrap.b32 	%r702, %r700, %r700, 26;
	shf.l.wrap.b32 	%r703, %r700, %r700, 21;
	xor.b32  	%r704, %r702, %r703;
	shf.l.wrap.b32 	%r705, %r700, %r700, 7;
	xor.b32  	%r706, %r704, %r705;
	and.b32  	%r707, %r700, %r675;
	not.b32 	%r708, %r700;
	and.b32  	%r709, %r649, %r708;
	or.b32  	%r710, %r707, %r709;
	ld.const.u32 	%r711, [K+24];
	add.s32 	%r712, %r706, %r710;
	add.s32 	%r713, %r712, %r623;
	add.s32 	%r714, %r713, %r711;
	shf.l.wrap.b32 	%r715, %r701, %r701, 30;
	shf.l.wrap.b32 	%r716, %r701, %r701, 19;
	xor.b32  	%r717, %r715, %r716;
	shf.l.wrap.b32 	%r718, %r701, %r701, 10;
	xor.b32  	%r719, %r717, %r718;
	xor.b32  	%r720, %r676, %r650;
	and.b32  	%r721, %r701, %r720;
	and.b32  	%r722, %r676, %r650;
	xor.b32  	%r723, %r721, %r722;
	add.s32 	%r724, %r719, %r723;
	add.s32 	%r725, %r714, %r624;
	add.s32 	%r726, %r724, %r714;
	shf.l.wrap.b32 	%r727, %r725, %r725, 26;
	shf.l.wrap.b32 	%r728, %r725, %r725, 21;
	xor.b32  	%r729, %r727, %r728;
	shf.l.wrap.b32 	%r730, %r725, %r725, 7;
	xor.b32  	%r731, %r729, %r730;
	and.b32  	%r732, %r725, %r700;
	not.b32 	%r733, %r725;
	and.b32  	%r734, %r675, %r733;
	or.b32  	%r735, %r732, %r734;
	ld.const.u32 	%r736, [K+28];
	add.s32 	%r737, %r731, %r735;
	add.s32 	%r738, %r737, %r649;
	add.s32 	%r739, %r738, %r736;
	shf.l.wrap.b32 	%r740, %r726, %r726, 30;
	shf.l.wrap.b32 	%r741, %r726, %r726, 19;
	xor.b32  	%r742, %r740, %r741;
	shf.l.wrap.b32 	%r743, %r726, %r726, 10;
	xor.b32  	%r744, %r742, %r743;
	xor.b32  	%r745, %r701, %r676;
	and.b32  	%r746, %r726, %r745;
	and.b32  	%r747, %r701, %r676;
	xor.b32  	%r748, %r746, %r747;
	add.s32 	%r749, %r744, %r748;
	add.s32 	%r750, %r739, %r650;
	add.s32 	%r751, %r749, %r739;
	shf.l.wrap.b32 	%r752, %r750, %r750, 26;
	shf.l.wrap.b32 	%r753, %r750, %r750, 21;
	xor.b32  	%r754, %r752, %r753;
	shf.l.wrap.b32 	%r755, %r750, %r750, 7;
	xor.b32  	%r756, %r754, %r755;
	and.b32  	%r757, %r750, %r725;
	not.b32 	%r758, %r750;
	and.b32  	%r759, %r700, %r758;
	or.b32  	%r760, %r757, %r759;
	ld.const.u32 	%r761, [K+32];
	add.s32 	%r762, %r756, %r760;
	add.s32 	%r763, %r762, %r675;
	add.s32 	%r764, %r763, %r761;
	shf.l.wrap.b32 	%r765, %r751, %r751, 30;
	shf.l.wrap.b32 	%r766, %r751, %r751, 19;
	xor.b32  	%r767, %r765, %r766;
	shf.l.wrap.b32 	%r768, %r751, %r751, 10;
	xor.b32  	%r769, %r767, %r768;
	xor.b32  	%r770, %r726, %r701;
	and.b32  	%r771, %r751, %r770;
	and.b32  	%r772, %r726, %r701;
	xor.b32  	%r773, %r771, %r772;
	add.s32 	%r774, %r769, %r773;
	add.s32 	%r775, %r764, %r676;
	add.s32 	%r776, %r774, %r764;
	shf.l.wrap.b32 	%r777, %r775, %r775, 26;
	shf.l.wrap.b32 	%r778, %r775, %r775, 21;
	xor.b32  	%r779, %r777, %r778;
	shf.l.wrap.b32 	%r780, %r775, %r775, 7;
	xor.b32  	%r781, %r779, %r780;
	and.b32  	%r782, %r775, %r750;
	not.b32 	%r783, %r775;
	and.b32  	%r784, %r725, %r783;
	or.b32  	%r785, %r782, %r784;
	ld.const.u32 	%r786, [K+36];
	add.s32 	%r787, %r781, %r785;
	add.s32 	%r788, %r787, %r700;
	add.s32 	%r789, %r788, %r786;
	shf.l.wrap.b32 	%r790, %r776, %r776, 30;
	shf.l.wrap.b32 	%r791, %r776, %r776, 19;
	xor.b32  	%r792, %r790, %r791;
	shf.l.wrap.b32 	%r793, %r776, %r776, 10;
	xor.b32  	%r794, %r792, %r793;
	xor.b32  	%r795, %r751, %r726;
	and.b32  	%r796, %r776, %r795;
	and.b32  	%r797, %r751, %r726;
	xor.b32  	%r798, %r796, %r797;
	add.s32 	%r799, %r794, %r798;
	add.s32 	%r800, %r789, %r701;
	add.s32 	%r801, %r799, %r789;
	shf.l.wrap.b32 	%r802, %r800, %r800, 26;
	shf.l.wrap.b32 	%r803, %r800, %r800, 21;
	xor.b32  	%r804, %r802, %r803;
	shf.l.wrap.b32 	%r805, %r800, %r800, 7;
	xor.b32  	%r806, %r804, %r805;
	and.b32  	%r807, %r800, %r775;
	not.b32 	%r808, %r800;
	and.b32  	%r809, %r750, %r808;
	or.b32  	%r810, %r807, %r809;
	ld.const.u32 	%r811, [K+40];
	add.s32 	%r812, %r806, %r810;
	add.s32 	%r813, %r812, %r725;
	add.s32 	%r814, %r813, %r811;
	shf.l.wrap.b32 	%r815, %r801, %r801, 30;
	shf.l.wrap.b32 	%r816, %r801, %r801, 19;
	xor.b32  	%r817, %r815, %r816;
	shf.l.wrap.b32 	%r818, %r801, %r801, 10;
	xor.b32  	%r819, %r817, %r818;
	xor.b32  	%r820, %r776, %r751;
	and.b32  	%r821, %r801, %r820;
	and.b32  	%r822, %r776, %r751;
	xor.b32  	%r823, %r821, %r822;
	add.s32 	%r824, %r819, %r823;
	add.s32 	%r825, %r814, %r726;
	add.s32 	%r826, %r824, %r814;
	shf.l.wrap.b32 	%r827, %r825, %r825, 26;
	shf.l.wrap.b32 	%r828, %r825, %r825, 21;
	xor.b32  	%r829, %r827, %r828;
	shf.l.wrap.b32 	%r830, %r825, %r825, 7;
	xor.b32  	%r831, %r829, %r830;
	and.b32  	%r832, %r825, %r800;
	not.b32 	%r833, %r825;
	and.b32  	%r834, %r775, %r833;
	or.b32  	%r835, %r832, %r834;
	ld.const.u32 	%r836, [K+44];
	add.s32 	%r837, %r831, %r835;
	add.s32 	%r838, %r837, %r750;
	add.s32 	%r839, %r838, %r836;
	shf.l.wrap.b32 	%r840, %r826, %r826, 30;
	shf.l.wrap.b32 	%r841, %r826, %r826, 19;
	xor.b32  	%r842, %r840, %r841;
	shf.l.wrap.b32 	%r843, %r826, %r826, 10;
	xor.b32  	%r844, %r842, %r843;
	xor.b32  	%r845, %r801, %r776;
	and.b32  	%r846, %r826, %r845;
	and.b32  	%r847, %r801, %r776;
	xor.b32  	%r848, %r846, %r847;
	add.s32 	%r849, %r844, %r848;
	add.s32 	%r850, %r839, %r751;
	add.s32 	%r851, %r849, %r839;
	shf.l.wrap.b32 	%r852, %r850, %r850, 26;
	shf.l.wrap.b32 	%r853, %r850, %r850, 21;
	xor.b32  	%r854, %r852, %r853;
	shf.l.wrap.b32 	%r855, %r850, %r850, 7;
	xor.b32  	%r856, %r854, %r855;
	and.b32  	%r857, %r850, %r825;
	not.b32 	%r858, %r850;
	and.b32  	%r859, %r800, %r858;
	or.b32  	%r860, %r857, %r859;
	ld.const.u32 	%r861, [K+48];
	add.s32 	%r862, %r856, %r860;
	add.s32 	%r863, %r862, %r775;
	add.s32 	%r864, %r863, %r861;
	shf.l.wrap.b32 	%r865, %r851, %r851, 30;
	shf.l.wrap.b32 	%r866, %r851, %r851, 19;
	xor.b32  	%r867, %r865, %r866;
	shf.l.wrap.b32 	%r868, %r851, %r851, 10;
	xor.b32  	%r869, %r867, %r868;
	xor.b32  	%r870, %r826, %r801;
	and.b32  	%r871, %r851, %r870;
	and.b32  	%r872, %r826, %r801;
	xor.b32  	%r873, %r871, %r872;
	add.s32 	%r874, %r869, %r873;
	add.s32 	%r875, %r864, %r776;
	add.s32 	%r876, %r874, %r864;
	shf.l.wrap.b32 	%r877, %r875, %r875, 26;
	shf.l.wrap.b32 	%r878, %r875, %r875, 21;
	xor.b32  	%r879, %r877, %r878;
	shf.l.wrap.b32 	%r880, %r875, %r875, 7;
	xor.b32  	%r881, %r879, %r880;
	and.b32  	%r882, %r875, %r850;
	not.b32 	%r883, %r875;
	and.b32  	%r884, %r825, %r883;
	or.b32  	%r885, %r882, %r884;
	ld.const.u32 	%r886, [K+52];
	add.s32 	%r887, %r881, %r885;
	add.s32 	%r888, %r887, %r800;
	add.s32 	%r889, %r888, %r886;
	shf.l.wrap.b32 	%r890, %r876, %r876, 30;
	shf.l.wrap.b32 	%r891, %r876, %r876, 19;
	xor.b32  	%r892, %r890, %r891;
	shf.l.wrap.b32 	%r893, %r876, %r876, 10;
	xor.b32  	%r894, %r892, %r893;
	xor.b32  	%r895, %r851, %r826;
	and.b32  	%r896, %r876, %r895;
	and.b32  	%r897, %r851, %r826;
	xor.b32  	%r898, %r896, %r897;
	add.s32 	%r899, %r894, %r898;
	add.s32 	%r900, %r889, %r801;
	add.s32 	%r901, %r899, %r889;
	shf.l.wrap.b32 	%r902, %r900, %r900, 26;
	shf.l.wrap.b32 	%r903, %r900, %r900, 21;
	xor.b32  	%r904, %r902, %r903;
	shf.l.wrap.b32 	%r905, %r900, %r900, 7;
	xor.b32  	%r906, %r904, %r905;
	and.b32  	%r907, %r900, %r875;
	not.b32 	%r908, %r900;
	and.b32  	%r909, %r850, %r908;
	or.b32  	%r910, %r907, %r909;
	ld.const.u32 	%r911, [K+56];
	add.s32 	%r912, %r906, %r910;
	add.s32 	%r913, %r912, %r825;
	add.s32 	%r914, %r913, %r911;
	shf.l.wrap.b32 	%r915, %r901, %r901, 30;
	shf.l.wrap.b32 	%r916, %r901, %r901, 19;
	xor.b32  	%r917, %r915, %r916;
	shf.l.wrap.b32 	%r918, %r901, %r901, 10;
	xor.b32  	%r919, %r917, %r918;
	xor.b32  	%r920, %r876, %r851;
	and.b32  	%r921, %r901, %r920;
	and.b32  	%r922, %r876, %r851;
	xor.b32  	%r923, %r921, %r922;
	add.s32 	%r924, %r919, %r923;
	add.s32 	%r925, %r914, %r826;
	add.s32 	%r926, %r924, %r914;
	shf.l.wrap.b32 	%r927, %r925, %r925, 26;
	shf.l.wrap.b32 	%r928, %r925, %r925, 21;
	xor.b32  	%r929, %r927, %r928;
	shf.l.wrap.b32 	%r930, %r925, %r925, 7;
	xor.b32  	%r931, %r929, %r930;
	and.b32  	%r932, %r925, %r900;
	not.b32 	%r933, %r925;
	and.b32  	%r934, %r875, %r933;
	or.b32  	%r935, %r932, %r934;
	ld.const.u32 	%r936, [K+60];
	add.s32 	%r937, %r931, %r935;
	add.s32 	%r938, %r937, %r850;
	add.s32 	%r939, %r938, %r936;
	add.s32 	%r940, %r939, 640;
	shf.l.wrap.b32 	%r941, %r926, %r926, 30;
	shf.l.wrap.b32 	%r942, %r926, %r926, 19;
	xor.b32  	%r943, %r941, %r942;
	shf.l.wrap.b32 	%r944, %r926, %r926, 10;
	xor.b32  	%r945, %r943, %r944;
	xor.b32  	%r946, %r901, %r876;
	and.b32  	%r947, %r926, %r946;
	and.b32  	%r948, %r901, %r876;
	xor.b32  	%r949, %r947, %r948;
	add.s32 	%r950, %r945, %r949;
	add.s32 	%r951, %r940, %r851;
	add.s32 	%r952, %r950, %r940;
	shf.l.wrap.b32 	%r953, %r951, %r951, 26;
	shf.l.wrap.b32 	%r954, %r951, %r951, 21;
	xor.b32  	%r955, %r953, %r954;
	shf.l.wrap.b32 	%r956, %r951, %r951, 7;
	xor.b32  	%r957, %r955, %r956;
	and.b32  	%r958, %r951, %r925;
	not.b32 	%r959, %r951;
	and.b32  	%r960, %r900, %r959;
	or.b32  	%r961, %r958, %r960;
	ld.const.u32 	%r962, [K+64];
	add.s32 	%r963, %r957, %r961;
	add.s32 	%r964, %r963, %r875;
	add.s32 	%r965, %r964, %r962;
	add.s32 	%r966, %r965, %r17;
	shf.l.wrap.b32 	%r967, %r952, %r952, 30;
	shf.l.wrap.b32 	%r968, %r952, %r952, 19;
	xor.b32  	%r969, %r967, %r968;
	shf.l.wrap.b32 	%r970, %r952, %r952, 10;
	xor.b32  	%r971, %r969, %r970;
	xor.b32  	%r972, %r926, %r901;
	and.b32  	%r973, %r952, %r972;
	and.b32  	%r974, %r926, %r901;
	xor.b32  	%r975, %r973, %r974;
	add.s32 	%r976, %r971, %r975;
	add.s32 	%r977, %r966, %r876;
	add.s32 	%r978, %r976, %r966;
	shf.l.wrap.b32 	%r979, %r977, %r977, 26;
	shf.l.wrap.b32 	%r980, %r977, %r977, 21;
	xor.b32  	%r981, %r979, %r980;
	shf.l.wrap.b32 	%r982, %r977, %r977, 7;
	xor.b32  	%r983, %r981, %r982;
	and.b32  	%r984, %r977, %r951;
	not.b32 	%r985, %r977;
	and.b32  	%r986, %r925, %r985;
	or.b32  	%r987, %r984, %r986;
	ld.const.u32 	%r988, [K+68];
	add.s32 	%r989, %r983, %r987;
	add.s32 	%r990, %r989, %r900;
	add.s32 	%r991, %r990, %r988;
	add.s32 	%r992, %r991, %r24;
	shf.l.wrap.b32 	%r993, %r978, %r978, 30;
	shf.l.wrap.b32 	%r994, %r978, %r978, 19;
	xor.b32  	%r995, %r993, %r994;
	shf.l.wrap.b32 	%r996, %r978, %r978, 10;
	xor.b32  	%r997, %r995, %r996;
	xor.b32  	%r998, %r952, %r926;
	and.b32  	%r999, %r978, %r998;
	and.b32  	%r1000, %r952, %r926;
	xor.b32  	%r1001, %r999, %r1000;
	add.s32 	%r1002, %r997, %r1001;
	add.s32 	%r1003, %r992, %r901;
	add.s32 	%r1004, %r1002, %r992;
	shf.l.wrap.b32 	%r1005, %r1003, %r1003, 26;
	shf.l.wrap.b32 	%r1006, %r1003, %r1003, 21;
	xor.b32  	%r1007, %r1005, %r1006;
	shf.l.wrap.b32 	%r1008, %r1003, %r1003, 7;
	xor.b32  	%r1009, %r1007, %r1008;
	and.b32  	%r1010, %r1003, %r977;
	not.b32 	%r1011, %r1003;
	and.b32  	%r1012, %r951, %r1011;
	or.b32  	%r1013, %r1010, %r1012;
	ld.const.u32 	%r1014, [K+72];
	add.s32 	%r1015, %r1009, %r1013;
	add.s32 	%r1016, %r1015, %r925;
	add.s32 	%r1017, %r1016, %r1014;
	add.s32 	%r1018, %r1017, %r36;
	shf.l.wrap.b32 	%r1019, %r1004, %r1004, 30;
	shf.l.wrap.b32 	%r1020, %r1004, %r1004, 19;
	xor.b32  	%r1021, %r1019, %r1020;
	shf.l.wrap.b32 	%r1022, %r1004, %r1004, 10;
	xor.b32  	%r1023, %r1021, %r1022;
	xor.b32  	%r1024, %r978, %r952;
	and.b32  	%r1025, %r1004, %r1024;
	and.b32  	%r1026, %r978, %r952;
	xor.b32  	%r1027, %r1025, %r1026;
	add.s32 	%r1028, %r1023, %r1027;
	add.s32 	%r1029, %r1018, %r926;
	add.s32 	%r1030, %r1028, %r1018;
	shf.l.wrap.b32 	%r1031, %r1029, %r1029, 26;
	shf.l.wrap.b32 	%r1032, %r1029, %r1029, 21;
	xor.b32  	%r1033, %r1031, %r1032;
	shf.l.wrap.b32 	%r1034, %r1029, %r1029, 7;
	xor.b32  	%r1035, %r1033, %r1034;
	and.b32  	%r1036, %r1029, %r1003;
	not.b32 	%r1037, %r1029;
	and.b32  	%r1038, %r977, %r1037;
	or.b32  	%r1039, %r1036, %r1038;
	ld.const.u32 	%r1040, [K+76];
	add.s32 	%r1041, %r1035, %r1039;
	add.s32 	%r1042, %r1041, %r951;
	add.s32 	%r1043, %r1042, %r1040;
	add.s32 	%r1044, %r1043, %r43;
	shf.l.wrap.b32 	%r1045, %r1030, %r1030, 30;
	shf.l.wrap.b32 	%r1046, %r1030, %r1030, 19;
	xor.b32  	%r1047, %r1045, %r1046;
	shf.l.wrap.b32 	%r1048, %r1030, %r1030, 10;
	xor.b32  	%r1049, %r1047, %r1048;
	xor.b32  	%r1050, %r1004, %r978;
	and.b32  	%r1051, %r1030, %r1050;
	and.b32  	%r1052, %r1004, %r978;
	xor.b32  	%r1053, %r1051, %r1052;
	add.s32 	%r1054, %r1049, %r1053;
	add.s32 	%r1055, %r1044, %r952;
	add.s32 	%r1056, %r1054, %r1044;
	shf.l.wrap.b32 	%r1057, %r1055, %r1055, 26;
	shf.l.wrap.b32 	%r1058, %r1055, %r1055, 21;
	xor.b32  	%r1059, %r1057, %r1058;
	shf.l.wrap.b32 	%r1060, %r1055, %r1055, 7;
	xor.b32  	%r1061, %r1059, %r1060;
	and.b32  	%r1062, %r1055, %r1029;
	not.b32 	%r1063, %r1055;
	and.b32  	%r1064, %r1003, %r1063;
	or.b32  	%r1065, %r1062, %r1064;
	ld.const.u32 	%r1066, [K+80];
	add.s32 	%r1067, %r1061, %r1065;
	add.s32 	%r1068, %r1067, %r977;
	add.s32 	%r1069, %r1068, %r1066;
	add.s32 	%r1070, %r1069, %r49;
	shf.l.wrap.b32 	%r1071, %r1056, %r1056, 30;
	shf.l.wrap.b32 	%r1072, %r1056, %r1056, 19;
	xor.b32  	%r1073, %r1071, %r1072;
	shf.l.wrap.b32 	%r1074, %r1056, %r1056, 10;
	xor.b32  	%r1075, %r1073, %r1074;
	xor.b32  	%r1076, %r1030, %r1004;
	and.b32  	%r1077, %r1056, %r1076;
	and.b32  	%r1078, %r1030, %r1004;
	xor.b32  	%r1079, %r1077, %r1078;
	add.s32 	%r1080, %r1075, %r1079;
	add.s32 	%r1081, %r1070, %r978;
	add.s32 	%r1082, %r1080, %r1070;
	shf.l.wrap.b32 	%r1083, %r1081, %r1081, 26;
	shf.l.wrap.b32 	%r1084, %r1081, %r1081, 21;
	xor.b32  	%r1085, %r1083, %r1084;
	shf.l.wrap.b32 	%r1086, %r1081, %r1081, 7;
	xor.b32  	%r1087, %r1085, %r1086;
	and.b32  	%r1088, %r1081, %r1055;
	not.b32 	%r1089, %r1081;
	and.b32  	%r1090, %r1029, %r1089;
	or.b32  	%r1091, %r1088, %r1090;
	ld.const.u32 	%r1092, [K+84];
	add.s32 	%r1093, %r1087, %r1091;
	add.s32 	%r1094, %r1093, %r1003;
	add.s32 	%r1095, %r1094, %r1092;
	add.s32 	%r1096, %r1095, %r54;
	shf.l.wrap.b32 	%r1097, %r1082, %r1082, 30;
	shf.l.wrap.b32 	%r1098, %r1082, %r1082, 19;
	xor.b32  	%r1099, %r1097, %r1098;
	shf.l.wrap.b32 	%r1100, %r1082, %r1082, 10;
	xor.b32  	%r1101, %r1099, %r1100;
	xor.b32  	%r1102, %r1056, %r1030;
	and.b32  	%r1103, %r1082, %r1102;
	and.b32  	%r1104, %r1056, %r1030;
	xor.b32  	%r1105, %r1103, %r1104;
	add.s32 	%r1106, %r1101, %r1105;
	add.s32 	%r1107, %r1096, %r1004;
	add.s32 	%r1108, %r1106, %r1096;
	shf.l.wrap.b32 	%r1109, %r1107, %r1107, 26;
	shf.l.wrap.b32 	%r1110, %r1107, %r1107, 21;
	xor.b32  	%r1111, %r1109, %r1110;
	shf.l.wrap.b32 	%r1112, %r1107, %r1107, 7;
	xor.b32  	%r1113, %r1111, %r1112;
	and.b32  	%r1114, %r1107, %r1081;
	not.b32 	%r1115, %r1107;
	and.b32  	%r1116, %r1055, %r1115;
	or.b32  	%r1117, %r1114, %r1116;
	ld.const.u32 	%r1118, [K+88];
	add.s32 	%r1119, %r1113, %r1117;
	add.s32 	%r1120, %r1119, %r1029;
	add.s32 	%r1121, %r1120, %r1118;
	add.s32 	%r1122, %r1121, %r60;
	shf.l.wrap.b32 	%r1123, %r1108, %r1108, 30;
	shf.l.wrap.b32 	%r1124, %r1108, %r1108, 19;
	xor.b32  	%r1125, %r1123, %r1124;
	shf.l.wrap.b32 	%r1126, %r1108, %r1108, 10;
	xor.b32  	%r1127, %r1125, %r1126;
	xor.b32  	%r1128, %r1082, %r1056;
	and.b32  	%r1129, %r1108, %r1128;
	and.b32  	%r1130, %r1082, %r1056;
	xor.b32  	%r1131, %r1129, %r1130;
	add.s32 	%r1132, %r1127, %r1131;
	add.s32 	%r1133, %r1122, %r1030;
	add.s32 	%r1134, %r1132, %r1122;
	shf.l.wrap.b32 	%r1135, %r1133, %r1133, 26;
	shf.l.wrap.b32 	%r1136, %r1133, %r1133, 21;
	xor.b32  	%r1137, %r1135, %r1136;
	shf.l.wrap.b32 	%r1138, %r1133, %r1133, 7;
	xor.b32  	%r1139, %r1137, %r1138;
	and.b32  	%r1140, %r1133, %r1107;
	not.b32 	%r1141, %r1133;
	and.b32  	%r1142, %r1081, %r1141;
	or.b32  	%r1143, %r1140, %r1142;
	ld.const.u32 	%r1144, [K+92];
	add.s32 	%r1145, %r1139, %r1143;
	add.s32 	%r1146, %r1145, %r1055;
	add.s32 	%r1147, %r1146, %r1144;
	add.s32 	%r1148, %r1147, %r66;
	shf.l.wrap.b32 	%r1149, %r1134, %r1134, 30;
	shf.l.wrap.b32 	%r1150, %r1134, %r1134, 19;
	xor.b32  	%r1151, %r1149, %r1150;
	shf.l.wrap.b32 	%r1152, %r1134, %r1134, 10;
	xor.b32  	%r1153, %r1151, %r1152;
	xor.b32  	%r1154, %r1108, %r1082;
	and.b32  	%r1155, %r1134, %r1154;
	and.b32  	%r1156, %r1108, %r1082;
	xor.b32  	%r1157, %r1155, %r1156;
	add.s32 	%r1158, %r1153, %r1157;
	add.s32 	%r1159, %r1148, %r1056;
	add.s32 	%r1160, %r1158, %r1148;
	shf.l.wrap.b32 	%r1161, %r1159, %r1159, 26;
	shf.l.wrap.b32 	%r1162, %r1159, %r1159, 21;
	xor.b32  	%r1163, %r1161, %r1162;
	shf.l.wrap.b32 	%r1164, %r1159, %r1159, 7;
	xor.b32  	%r1165, %r1163, %r1164;
	and.b32  	%r1166, %r1159, %r1133;
	not.b32 	%r1167, %r1159;
	and.b32  	%r1168, %r1107, %r1167;
	or.b32  	%r1169, %r1166, %r1168;
	ld.const.u32 	%r1170, [K+96];
	add.s32 	%r1171, %r1165, %r1169;
	add.s32 	%r1172, %r1171, %r1081;
	add.s32 	%r1173, %r1172, %r1170;
	add.s32 	%r1174, %r1173, %r72;
	shf.l.wrap.b32 	%r1175, %r1160, %r1160, 30;
	shf.l.wrap.b32 	%r1176, %r1160, %r1160, 19;
	xor.b32  	%r1177, %r1175, %r1176;
	shf.l.wrap.b32 	%r1178, %r1160, %r1160, 10;
	xor.b32  	%r1179, %r1177, %r1178;
	xor.b32  	%r1180, %r1134, %r1108;
	and.b32  	%r1181, %r1160, %r1180;
	and.b32  	%r1182, %r1134, %r1108;
	xor.b32  	%r1183, %r1181, %r1182;
	add.s32 	%r1184, %r1179, %r1183;
	add.s32 	%r1185, %r1174, %r1082;
	add.s32 	%r1186, %r1184, %r1174;
	shf.l.wrap.b32 	%r1187, %r1185, %r1185, 26;
	shf.l.wrap.b32 	%r1188, %r1185, %r1185, 21;
	xor.b32  	%r1189, %r1187, %r1188;
	shf.l.wrap.b32 	%r1190, %r1185, %r1185, 7;
	xor.b32  	%r1191, %r1189, %r1190;
	and.b32  	%r1192, %r1185, %r1159;
	not.b32 	%r1193, %r1185;
	and.b32  	%r1194, %r1133, %r1193;
	or.b32  	%r1195, %r1192, %r1194;
	ld.const.u32 	%r1196, [K+100];
	add.s32 	%r1197, %r1191, %r1195;
	add.s32 	%r1198, %r1197, %r1107;
	add.s32 	%r1199, %r1198, %r1196;
	add.s32 	%r1200, %r1199, %r78;
	shf.l.wrap.b32 	%r1201, %r1186, %r1186, 30;
	shf.l.wrap.b32 	%r1202, %r1186, %r1186, 19;
	xor.b32  	%r1203, %r1201, %r1202;
	shf.l.wrap.b32 	%r1204, %r1186, %r1186, 10;
	xor.b32  	%r1205, %r1203, %r1204;
	xor.b32  	%r1206, %r1160, %r1134;
	and.b32  	%r1207, %r1186, %r1206;
	and.b32  	%r1208, %r1160, %r1134;
	xor.b32  	%r1209, %r1207, %r1208;
	add.s32 	%r1210, %r1205, %r1209;
	add.s32 	%r1211, %r1200, %r1108;
	add.s32 	%r1212, %r1210, %r1200;
	shf.l.wrap.b32 	%r1213, %r1211, %r1211, 26;
	shf.l.wrap.b32 	%r1214, %r1211, %r1211, 21;
	xor.b32  	%r1215, %r1213, %r1214;
	shf.l.wrap.b32 	%r1216, %r1211, %r1211, 7;
	xor.b32  	%r1217, %r1215, %r1216;
	and.b32  	%r1218, %r1211, %r1185;
	not.b32 	%r1219, %r1211;
	and.b32  	%r1220, %r1159, %r1219;
	or.b32  	%r1221, %r1218, %r1220;
	ld.const.u32 	%r1222, [K+104];
	add.s32 	%r1223, %r1217, %r1221;
	add.s32 	%r1224, %r1223, %r1133;
	add.s32 	%r1225, %r1224, %r1222;
	add.s32 	%r1226, %r1225, %r84;
	shf.l.wrap.b32 	%r1227, %r1212, %r1212, 30;
	shf.l.wrap.b32 	%r1228, %r1212, %r1212, 19;
	xor.b32  	%r1229, %r1227, %r1228;
	shf.l.wrap.b32 	%r1230, %r1212, %r1212, 10;
	xor.b32  	%r1231, %r1229, %r1230;
	xor.b32  	%r1232, %r1186, %r1160;
	and.b32  	%r1233, %r1212, %r1232;
	and.b32  	%r1234, %r1186, %r1160;
	xor.b32  	%r1235, %r1233, %r1234;
	add.s32 	%r1236, %r1231, %r1235;
	add.s32 	%r1237, %r1226, %r1134;
	add.s32 	%r1238, %r1236, %r1226;
	shf.l.wrap.b32 	%r1239, %r1237, %r1237, 26;
	shf.l.wrap.b32 	%r1240, %r1237, %r1237, 21;
	xor.b32  	%r1241, %r1239, %r1240;
	shf.l.wrap.b32 	%r1242, %r1237, %r1237, 7;
	xor.b32  	%r1243, %r1241, %r1242;
	and.b32  	%r1244, %r1237, %r1211;
	not.b32 	%r1245, %r1237;
	and.b32  	%r1246, %r1185, %r1245;
	or.b32  	%r1247, %r1244, %r1246;
	ld.const.u32 	%r1248, [K+108];
	add.s32 	%r1249, %r1243, %r1247;
	add.s32 	%r1250, %r1249, %r1159;
	add.s32 	%r1251, %r1250, %r1248;
	add.s32 	%r1252, %r1251, %r90;
	shf.l.wrap.b32 	%r1253, %r1238, %r1238, 30;
	shf.l.wrap.b32 	%r1254, %r1238, %r1238, 19;
	xor.b32  	%r1255, %r1253, %r1254;
	shf.l.wrap.b32 	%r1256, %r1238, %r1238, 10;
	xor.b32  	%r1257, %r1255, %r1256;
	xor.b32  	%r1258, %r1212, %r1186;
	and.b32  	%r1259, %r1238, %r1258;
	and.b32  	%r1260, %r1212, %r1186;
	xor.b32  	%r1261, %r1259, %r1260;
	add.s32 	%r1262, %r1257, %r1261;
	add.s32 	%r1263, %r1252, %r1160;
	add.s32 	%r1264, %r1262, %r1252;
	shf.l.wrap.b32 	%r1265, %r1263, %r1263, 26;
	shf.l.wrap.b32 	%r1266, %r1263, %r1263, 21;
	xor.b32  	%r1267, %r1265, %r1266;
	shf.l.wrap.b32 	%r1268, %r1263, %r1263, 7;
	xor.b32  	%r1269, %r1267, %r1268;
	and.b32  	%r1270, %r1263, %r1237;
	not.b32 	%r1271, %r1263;
	and.b32  	%r1272, %r1211, %r1271;
	or.b32  	%r1273, %r1270, %r1272;
	ld.const.u32 	%r1274, [K+112];
	add.s32 	%r1275, %r1269, %r1273;
	add.s32 	%r1276, %r1275, %r1185;
	add.s32 	%r1277, %r1276, %r1274;
	add.s32 	%r1278, %r1277, %r96;
	shf.l.wrap.b32 	%r1279, %r1264, %r1264, 30;
	shf.l.wrap.b32 	%r1280, %r1264, %r1264, 19;
	xor.b32  	%r1281, %r1279, %r1280;
	shf.l.wrap.b32 	%r1282, %r1264, %r1264, 10;
	xor.b32  	%r1283, %r1281, %r1282;
	xor.b32  	%r1284, %r1238, %r1212;
	and.b32  	%r1285, %r1264, %r1284;
	and.b32  	%r1286, %r1238, %r1212;
	xor.b32  	%r1287, %r1285, %r1286;
	add.s32 	%r1288, %r1283, %r1287;
	add.s32 	%r1289, %r1278, %r1186;
	add.s32 	%r1290, %r1288, %r1278;
	shf.l.wrap.b32 	%r1291, %r1289, %r1289, 26;
	shf.l.wrap.b32 	%r1292, %r1289, %r1289, 21;
	xor.b32  	%r1293, %r1291, %r1292;
	shf.l.wrap.b32 	%r1294, %r1289, %r1289, 7;
	xor.b32  	%r1295, %r1293, %r1294;
	and.b32  	%r1296, %r1289, %r1263;
	not.b32 	%r1297, %r1289;
	and.b32  	%r1298, %r1237, %r1297;
	or.b32  	%r1299, %r1296, %r1298;
	ld.const.u32 	%r1300, [K+116];
	add.s32 	%r1301, %r1295, %r1299;
	add.s32 	%r1302, %r1301, %r1211;
	add.s32 	%r1303, %r1302, %r1300;
	add.s32 	%r1304, %r1303, %r102;
	shf.l.wrap.b32 	%r1305, %r1290, %r1290, 30;
	shf.l.wrap.b32 	%r1306, %r1290, %r1290, 19;
	xor.b32  	%r1307, %r1305, %r1306;
	shf.l.wrap.b32 	%r1308, %r1290, %r1290, 10;
	xor.b32  	%r1309, %r1307, %r1308;
	xor.b32  	%r1310, %r1264, %r1238;
	and.b32  	%r1311, %r1290, %r1310;
	and.b32  	%r1312, %r1264, %r1238;
	xor.b32  	%r1313, %r1311, %r1312;
	add.s32 	%r1314, %r1309, %r1313;
	add.s32 	%r1315, %r1304, %r1212;
	add.s32 	%r1316, %r1314, %r1304;
	shf.l.wrap.b32 	%r1317, %r1315, %r1315, 26;
	shf.l.wrap.b32 	%r1318, %r1315, %r1315, 21;
	xor.b32  	%r1319, %r1317, %r1318;
	shf.l.wrap.b32 	%r1320, %r1315, %r1315, 7;
	xor.b32  	%r1321, %r1319, %r1320;
	and.b32  	%r1322, %r1315, %r1289;
	not.b32 	%r1323, %r1315;
	and.b32  	%r1324, %r1263, %r1323;
	or.b32  	%r1325, %r1322, %r1324;
	ld.const.u32 	%r1326, [K+120];
	add.s32 	%r1327, %r1321, %r1325;
	add.s32 	%r1328, %r1327, %r1237;
	add.s32 	%r1329, %r1328, %r1326;
	add.s32 	%r1330, %r1329, %r109;
	shf.l.wrap.b32 	%r1331, %r1316, %r1316, 30;
	shf.l.wrap.b32 	%r1332, %r1316, %r1316, 19;
	xor.b32  	%r1333, %r1331, %r1332;
	shf.l.wrap.b32 	%r1334, %r1316, %r1316, 10;
	xor.b32  	%r1335, %r1333, %r1334;
	xor.b32  	%r1336, %r1290, %r1264;
	and.b32  	%r1337, %r1316, %r1336;
	and.b32  	%r1338, %r1290, %r1264;
	xor.b32  	%r1339, %r1337, %r1338;
	add.s32 	%r1340, %r1335, %r1339;
	add.s32 	%r1341, %r1330, %r1238;
	add.s32 	%r1342, %r1340, %r1330;
	shf.l.wrap.b32 	%r1343, %r1341, %r1341, 26;
	shf.l.wrap.b32 	%r1344, %r1341, %r1341, 21;
	xor.b32  	%r1345, %r1343, %r1344;
	shf.l.wrap.b32 	%r1346, %r1341, %r1341, 7;
	xor.b32  	%r1347, %r1345, %r1346;
	and.b32  	%r1348, %r1341, %r1315;
	not.b32 	%r1349, %r1341;
	and.b32  	%r1350, %r1289, %r1349;
	or.b32  	%r1351, %r1348, %r1350;
	ld.const.u32 	%r1352, [K+124];
	add.s32 	%r1353, %r1347, %r1351;
	add.s32 	%r1354, %r1353, %r1263;
	add.s32 	%r1355, %r1354, %r1352;
	add.s32 	%r1356, %r1355, %r122;
	shf.l.wrap.b32 	%r1357, %r1342, %r1342, 30;
	shf.l.wrap.b32 	%r1358, %r1342, %r1342, 19;
	xor.b32  	%r1359, %r1357, %r1358;
	shf.l.wrap.b32 	%r1360, %r1342, %r1342, 10;
	xor.b32  	%r1361, %r1359, %r1360;
	xor.b32  	%r1362, %r1316, %r1290;
	and.b32  	%r1363, %r1342, %r1362;
	and.b32  	%r1364, %r1316, %r1290;
	xor.b32  	%r1365, %r1363, %r1364;
	add.s32 	%r1366, %r1361, %r1365;
	add.s32 	%r1367, %r1356, %r1264;
	add.s32 	%r1368, %r1366, %r1356;
	shf.l.wrap.b32 	%r1369, %r1367, %r1367, 26;
	shf.l.wrap.b32 	%r1370, %r1367, %r1367, 21;
	xor.b32  	%r1371, %r1369, %r1370;
	shf.l.wrap.b32 	%r1372, %r1367, %r1367, 7;
	xor.b32  	%r1373, %r1371, %r1372;
	and.b32  	%r1374, %r1367, %r1341;
	not.b32 	%r1375, %r1367;
	and.b32  	%r1376, %r1315, %r1375;
	or.b32  	%r1377, %r1374, %r1376;
	ld.const.u32 	%r1378, [K+128];
	add.s32 	%r1379, %r1373, %r1377;
	add.s32 	%r1380, %r1379, %r1289;
	add.s32 	%r1381, %r1380, %r1378;
	add.s32 	%r1382, %r1381, %r135;
	shf.l.wrap.b32 	%r1383, %r1368, %r1368, 30;
	shf.l.wrap.b32 	%r1384, %r1368, %r1368, 19;
	xor.b32  	%r1385, %r1383, %r1384;
	shf.l.wrap.b32 	%r1386, %r1368, %r1368, 10;
	xor.b32  	%r1387, %r1385, %r1386;
	xor.b32  	%r1388, %r1342, %r1316;
	and.b32  	%r1389, %r1368, %r1388;
	and.b32  	%r1390, %r1342, %r1316;
	xor.b32  	%r1391, %r1389, %r1390;
	add.s32 	%r1392, %r1387, %r1391;
	add.s32 	%r1393, %r1382, %r1290;
	add.s32 	%r1394, %r1392, %r1382;
	shf.l.wrap.b32 	%r1395, %r1393, %r1393, 26;
	shf.l.wrap.b32 	%r1396, %r1393, %r1393, 21;
	xor.b32  	%r1397, %r1395, %r1396;
	shf.l.wrap.b32 	%r1398, %r1393, %r1393, 7;
	xor.b32  	%r1399, %r1397, %r1398;
	and.b32  	%r1400, %r1393, %r1367;
	not.b32 	%r1401, %r1393;
	and.b32  	%r1402, %r1341, %r1401;
	or.b32  	%r1403, %r1400, %r1402;
	ld.const.u32 	%r1404, [K+132];
	add.s32 	%r1405, %r1399, %r1403;
	add.s32 	%r1406, %r1405, %r1315;
	add.s32 	%r1407, %r1406, %r1404;
	add.s32 	%r1408, %r1407, %r148;
	shf.l.wrap.b32 	%r1409, %r1394, %r1394, 30;
	shf.l.wrap.b32 	%r1410, %r1394, %r1394, 19;
	xor.b32  	%r1411, %r1409, %r1410;
	shf.l.wrap.b32 	%r1412, %r1394, %r1394, 10;
	xor.b32  	%r1413, %r1411, %r1412;
	xor.b32  	%r1414, %r1368, %r1342;
	and.b32  	%r1415, %r1394, %r1414;
	and.b32  	%r1416, %r1368, %r1342;
	xor.b32  	%r1417, %r1415, %r1416;
	add.s32 	%r1418, %r1413, %r1417;
	add.s32 	%r1419, %r1408, %r1316;
	add.s32 	%r1420, %r1418, %r1408;
	shf.l.wrap.b32 	%r1421, %r1419, %r1419, 26;
	shf.l.wrap.b32 	%r1422, %r1419, %r1419, 21;
	xor.b32  	%r1423, %r1421, %r1422;
	shf.l.wrap.b32 	%r1424, %r1419, %r1419, 7;
	xor.b32  	%r1425, %r1423, %r1424;
	and.b32  	%r1426, %r1419, %r1393;
	not.b32 	%r1427, %r1419;
	and.b32  	%r1428, %r1367, %r1427;
	or.b32  	%r1429, %r1426, %r1428;
	ld.const.u32 	%r1430, [K+136];
	add.s32 	%r1431, %r1425, %r1429;
	add.s32 	%r1432, %r1431, %r1341;
	add.s32 	%r1433, %r1432, %r1430;
	add.s32 	%r1434, %r1433, %r161;
	shf.l.wrap.b32 	%r1435, %r1420, %r1420, 30;
	shf.l.wrap.b32 	%r1436, %r1420, %r1420, 19;
	xor.b32  	%r1437, %r1435, %r1436;
	shf.l.wrap.b32 	%r1438, %r1420, %r1420, 10;
	xor.b32  	%r1439, %r1437, %r1438;
	xor.b32  	%r1440, %r1394, %r1368;
	and.b32  	%r1441, %r1420, %r1440;
	and.b32  	%r1442, %r1394, %r1368;
	xor.b32  	%r1443, %r1441, %r1442;
	add.s32 	%r1444, %r1439, %r1443;
	add.s32 	%r1445, %r1434, %r1342;
	add.s32 	%r1446, %r1444, %r1434;
	shf.l.wrap.b32 	%r1447, %r1445, %r1445, 26;
	shf.l.wrap.b32 	%r1448, %r1445, %r1445, 21;
	xor.b32  	%r1449, %r1447, %r1448;
	shf.l.wrap.b32 	%r1450, %r1445, %r1445, 7;
	xor.b32  	%r1451, %r1449, %r1450;
	and.b32  	%r1452, %r1445, %r1419;
	not.b32 	%r1453, %r1445;
	and.b32  	%r1454, %r1393, %r1453;
	or.b32  	%r1455, %r1452, %r1454;
	ld.const.u32 	%r1456, [K+140];
	add.s32 	%r1457, %r1451, %r1455;
	add.s32 	%r1458, %r1457, %r1367;
	add.s32 	%r1459, %r1458, %r1456;
	add.s32 	%r1460, %r1459, %r174;
	shf.l.wrap.b32 	%r1461, %r1446, %r1446, 30;
	shf.l.wrap.b32 	%r1462, %r1446, %r1446, 19;
	xor.b32  	%r1463, %r1461, %r1462;
	shf.l.wrap.b32 	%r1464, %r1446, %r1446, 10;
	xor.b32  	%r1465, %r1463, %r1464;
	xor.b32  	%r1466, %r1420, %r1394;
	and.b32  	%r1467, %r1446, %r1466;
	and.b32  	%r1468, %r1420, %r1394;
	xor.b32  	%r1469, %r1467, %r1468;
	add.s32 	%r1470, %r1465, %r1469;
	add.s32 	%r1471, %r1460, %r1368;
	add.s32 	%r1472, %r1470, %r1460;
	shf.l.wrap.b32 	%r1473, %r1471, %r1471, 26;
	shf.l.wrap.b32 	%r1474, %r1471, %r1471, 21;
	xor.b32  	%r1475, %r1473, %r1474;
	shf.l.wrap.b32 	%r1476, %r1471, %r1471, 7;
	xor.b32  	%r1477, %r1475, %r1476;
	and.b32  	%r1478, %r1471, %r1445;
	not.b32 	%r1479, %r1471;
	and.b32  	%r1480, %r1419, %r1479;
	or.b32  	%r1481, %r1478, %r1480;
	ld.const.u32 	%r1482, [K+144];
	add.s32 	%r1483, %r1477, %r1481;
	add.s32 	%r1484, %r1483, %r1393;
	add.s32 	%r1485, %r1484, %r1482;
	add.s32 	%r1486, %r1485, %r187;
	shf.l.wrap.b32 	%r1487, %r1472, %r1472, 30;
	shf.l.wrap.b32 	%r1488, %r1472, %r1472, 19;
	xor.b32  	%r1489, %r1487, %r1488;
	shf.l.wrap.b32 	%r1490, %r1472, %r1472, 10;
	xor.b32  	%r1491, %r1489, %r1490;
	xor.b32  	%r1492, %r1446, %r1420;
	and.b32  	%r1493, %r1472, %r1492;
	and.b32  	%r1494, %r1446, %r1420;
	xor.b32  	%r1495, %r1493, %r1494;
	add.s32 	%r1496, %r1491, %r1495;
	add.s32 	%r1497, %r1486, %r1394;
	add.s32 	%r1498, %r1496, %r1486;
	shf.l.wrap.b32 	%r1499, %r1497, %r1497, 26;
	shf.l.wrap.b32 	%r1500, %r1497, %r1497, 21;
	xor.b32  	%r1501, %r1499, %r1500;
	shf.l.wrap.b32 	%r1502, %r1497, %r1497, 7;
	xor.b32  	%r1503, %r1501, %r1502;
	and.b32  	%r1504, %r1497, %r1471;
	not.b32 	%r1505, %r1497;
	and.b32  	%r1506, %r1445, %r1505;
	or.b32  	%r1507, %r1504, %r1506;
	ld.const.u32 	%r1508, [K+148];
	add.s32 	%r1509, %r1503, %r1507;
	add.s32 	%r1510, %r1509, %r1419;
	add.s32 	%r1511, %r1510, %r1508;
	add.s32 	%r1512, %r1511, %r200;
	shf.l.wrap.b32 	%r1513, %r1498, %r1498, 30;
	shf.l.wrap.b32 	%r1514, %r1498, %r1498, 19;
	xor.b32  	%r1515, %r1513, %r1514;
	shf.l.wrap.b32 	%r1516, %r1498, %r1498, 10;
	xor.b32  	%r1517, %r1515, %r1516;
	xor.b32  	%r1518, %r1472, %r1446;
	and.b32  	%r1519, %r1498, %r1518;
	and.b32  	%r1520, %r1472, %r1446;
	xor.b32  	%r1521, %r1519, %r1520;
	add.s32 	%r1522, %r1517, %r1521;
	add.s32 	%r1523, %r1512, %r1420;
	add.s32 	%r1524, %r1522, %r1512;
	shf.l.wrap.b32 	%r1525, %r1523, %r1523, 26;
	shf.l.wrap.b32 	%r1526, %r1523, %r1523, 21;
	xor.b32  	%r1527, %r1525, %r1526;
	shf.l.wrap.b32 	%r1528, %r1523, %r1523, 7;
	xor.b32  	%r1529, %r1527, %r1528;
	and.b32  	%r1530, %r1523, %r1497;
	not.b32 	%r1531, %r1523;
	and.b32  	%r1532, %r1471, %r1531;
	or.b32  	%r1533, %r1530, %r1532;
	ld.const.u32 	%r1534, [K+152];
	add.s32 	%r1535, %r1529, %r1533;
	add.s32 	%r1536, %r1535, %r1445;
	add.s32 	%r1537, %r1536, %r1534;
	add.s32 	%r1538, %r1537, %r213;
	shf.l.wrap.b32 	%r1539, %r1524, %r1524, 30;
	shf.l.wrap.b32 	%r1540, %r1524, %r1524, 19;
	xor.b32  	%r1541, %r1539, %r1540;
	shf.l.wrap.b32 	%r1542, %r1524, %r1524, 10;
	xor.b32  	%r1543, %r1541, %r1542;
	xor.b32  	%r1544, %r1498, %r1472;
	and.b32  	%r1545, %r1524, %r1544;
	and.b32  	%r1546, %r1498, %r1472;
	xor.b32  	%r1547, %r1545, %r1546;
	add.s32 	%r1548, %r1543, %r1547;
	add.s32 	%r1549, %r1538, %r1446;
	add.s32 	%r1550, %r1548, %r1538;
	shf.l.wrap.b32 	%r1551, %r1549, %r1549, 26;
	shf.l.wrap.b32 	%r1552, %r1549, %r1549, 21;
	xor.b32  	%r1553, %r1551, %r1552;
	shf.l.wrap.b32 	%r1554, %r1549, %r1549, 7;
	xor.b32  	%r1555, %r1553, %r1554;
	and.b32  	%r1556, %r1549, %r1523;
	not.b32 	%r1557, %r1549;
	and.b32  	%r1558, %r1497, %r1557;
	or.b32  	%r1559, %r1556, %r1558;
	ld.const.u32 	%r1560, [K+156];
	add.s32 	%r1561, %r1555, %r1559;
	add.s32 	%r1562, %r1561, %r1471;
	add.s32 	%r1563, %r1562, %r1560;
	add.s32 	%r1564, %r1563, %r226;
	shf.l.wrap.b32 	%r1565, %r1550, %r1550, 30;
	shf.l.wrap.b32 	%r1566, %r1550, %r1550, 19;
	xor.b32  	%r1567, %r1565, %r1566;
	shf.l.wrap.b32 	%r1568, %r1550, %r1550, 10;
	xor.b32  	%r1569, %r1567, %r1568;
	xor.b32  	%r1570, %r1524, %r1498;
	and.b32  	%r1571, %r1550, %r1570;
	and.b32  	%r1572, %r1524, %r1498;
	xor.b32  	%r1573, %r1571, %r1572;
	add.s32 	%r1574, %r1569, %r1573;
	add.s32 	%r1575, %r1564, %r1472;
	add.s32 	%r1576, %r1574, %r1564;
	shf.l.wrap.b32 	%r1577, %r1575, %r1575, 26;
	shf.l.wrap.b32 	%r1578, %r1575, %r1575, 21;
	xor.b32  	%r1579, %r1577, %r1578;
	shf.l.wrap.b32 	%r1580, %r1575, %r1575, 7;
	xor.b32  	%r1581, %r1579, %r1580;
	and.b32  	%r1582, %r1575, %r1549;
	not.b32 	%r1583, %r1575;
	and.b32  	%r1584, %r1523, %r1583;
	or.b32  	%r1585, %r1582, %r1584;
	ld.const.u32 	%r1586, [K+160];
	add.s32 	%r1587, %r1581, %r1585;
	add.s32 	%r1588, %r1587, %r1497;
	add.s32 	%r1589, %r1588, %r1586;
	add.s32 	%r1590, %r1589, %r239;
	shf.l.wrap.b32 	%r1591, %r1576, %r1576, 30;
	shf.l.wrap.b32 	%r1592, %r1576, %r1576, 19;
	xor.b32  	%r1593, %r1591, %r1592;
	shf.l.wrap.b32 	%r1594, %r1576, %r1576, 10;
	xor.b32  	%r1595, %r1593, %r1594;
	xor.b32  	%r1596, %r1550, %r1524;
	and.b32  	%r1597, %r1576, %r1596;
	and.b32  	%r1598, %r1550, %r1524;
	xor.b32  	%r1599, %r1597, %r1598;
	add.s32 	%r1600, %r1595, %r1599;
	add.s32 	%r1601, %r1590, %r1498;
	add.s32 	%r1602, %r1600, %r1590;
	shf.l.wrap.b32 	%r1603, %r1601, %r1601, 26;
	shf.l.wrap.b32 	%r1604, %r1601, %r1601, 21;
	xor.b32  	%r1605, %r1603, %r1604;
	shf.l.wrap.b32 	%r1606, %r1601, %r1601, 7;
	xor.b32  	%r1607, %r1605, %r1606;
	and.b32  	%r1608, %r1601, %r1575;
	not.b32 	%r1609, %r1601;
	and.b32  	%r1610, %r1549, %r1609;
	or.b32  	%r1611, %r1608, %r1610;
	ld.const.u32 	%r1612, [K+164];
	add.s32 	%r1613, %r1607, %r1611;
	add.s32 	%r1614, %r1613, %r1523;
	add.s32 	%r1615, %r1614, %r1612;
	add.s32 	%r1616, %r1615, %r252;
	shf.l.wrap.b32 	%r1617, %r1602, %r1602, 30;
	shf.l.wrap.b32 	%r1618, %r1602, %r1602, 19;
	xor.b32  	%r1619, %r1617, %r1618;
	shf.l.wrap.b32 	%r1620, %r1602, %r1602, 10;
	xor.b32  	%r1621, %r1619, %r1620;
	xor.b32  	%r1622, %r1576, %r1550;
	and.b32  	%r1623, %r1602, %r1622;
	and.b32  	%r1624, %r1576, %r1550;
	xor.b32  	%r1625, %r1623, %r1624;
	add.s32 	%r1626, %r1621, %r1625;
	add.s32 	%r1627, %r1616, %r1524;
	add.s32 	%r1628, %r1626, %r1616;
	shf.l.wrap.b32 	%r1629, %r1627, %r1627, 26;
	shf.l.wrap.b32 	%r1630, %r1627, %r1627, 21;
	xor.b32  	%r1631, %r1629, %r1630;
	shf.l.wrap.b32 	%r1632, %r1627, %r1627, 7;
	xor.b32  	%r1633, %r1631, %r1632;
	and.b32  	%r1634, %r1627, %r1601;
	not.b32 	%r1635, %r1627;
	and.b32  	%r1636, %r1575, %r1635;
	or.b32  	%r1637, %r1634, %r1636;
	ld.const.u32 	%r1638, [K+168];
	add.s32 	%r1639, %r1633, %r1637;
	add.s32 	%r1640, %r1639, %r1549;
	add.s32 	%r1641, %r1640, %r1638;
	add.s32 	%r1642, %r1641, %r265;
	shf.l.wrap.b32 	%r1643, %r1628, %r1628, 30;
	shf.l.wrap.b32 	%r1644, %r1628, %r1628, 19;
	xor.b32  	%r1645, %r1643, %r1644;
	shf.l.wrap.b32 	%r1646, %r1628, %r1628, 10;
	xor.b32  	%r1647, %r1645, %r1646;
	xor.b32  	%r1648, %r1602, %r1576;
	and.b32  	%r1649, %r1628, %r1648;
	and.b32  	%r1650, %r1602, %r1576;
	xor.b32  	%r1651, %r1649, %r1650;
	add.s32 	%r1652, %r1647, %r1651;
	add.s32 	%r1653, %r1642, %r1550;
	add.s32 	%r1654, %r1652, %r1642;
	shf.l.wrap.b32 	%r1655, %r1653, %r1653, 26;
	shf.l.wrap.b32 	%r1656, %r1653, %r1653, 21;
	xor.b32  	%r1657, %r1655, %r1656;
	shf.l.wrap.b32 	%r1658, %r1653, %r1653, 7;
	xor.b32  	%r1659, %r1657, %r1658;
	and.b32  	%r1660, %r1653, %r1627;
	not.b32 	%r1661, %r1653;
	and.b32  	%r1662, %r1601, %r1661;
	or.b32  	%r1663, %r1660, %r1662;
	ld.const.u32 	%r1664, [K+172];
	add.s32 	%r1665, %r1659, %r1663;
	add.s32 	%r1666, %r1665, %r1575;
	add.s32 	%r1667, %r1666, %r1664;
	add.s32 	%r1668, %r1667, %r278;
	shf.l.wrap.b32 	%r1669, %r1654, %r1654, 30;
	shf.l.wrap.b32 	%r1670, %r1654, %r1654, 19;
	xor.b32  	%r1671, %r1669, %r1670;
	shf.l.wrap.b32 	%r1672, %r1654, %r1654, 10;
	xor.b32  	%r1673, %r1671, %r1672;
	xor.b32  	%r1674, %r1628, %r1602;
	and.b32  	%r1675, %r1654, %r1674;
	and.b32  	%r1676, %r1628, %r1602;
	xor.b32  	%r1677, %r1675, %r1676;
	add.s32 	%r1678, %r1673, %r1677;
	add.s32 	%r1679, %r1668, %r1576;
	add.s32 	%r1680, %r1678, %r1668;
	shf.l.wrap.b32 	%r1681, %r1679, %r1679, 26;
	shf.l.wrap.b32 	%r1682, %r1679, %r1679, 21;
	xor.b32  	%r1683, %r1681, %r1682;
	shf.l.wrap.b32 	%r1684, %r1679, %r1679, 7;
	xor.b32  	%r1685, %r1683, %r1684;
	and.b32  	%r1686, %r1679, %r1653;
	not.b32 	%r1687, %r1679;
	and.b32  	%r1688, %r1627, %r1687;
	or.b32  	%r1689, %r1686, %r1688;
	ld.const.u32 	%r1690, [K+176];
	add.s32 	%r1691, %r1685, %r1689;
	add.s32 	%r1692, %r1691, %r1601;
	add.s32 	%r1693, %r1692, %r1690;
	add.s32 	%r1694, %r1693, %r291;
	shf.l.wrap.b32 	%r1695, %r1680, %r1680, 30;
	shf.l.wrap.b32 	%r1696, %r1680, %r1680, 19;
	xor.b32  	%r1697, %r1695, %r1696;
	shf.l.wrap.b32 	%r1698, %r1680, %r1680, 10;
	xor.b32  	%r1699, %r1697, %r1698;
	xor.b32  	%r1700, %r1654, %r1628;
	and.b32  	%r1701, %r1680, %r1700;
	and.b32  	%r1702, %r1654, %r1628;
	xor.b32  	%r1703, %r1701, %r1702;
	add.s32 	%r1704, %r1699, %r1703;
	add.s32 	%r1705, %r1694, %r1602;
	add.s32 	%r1706, %r1704, %r1694;
	shf.l.wrap.b32 	%r1707, %r1705, %r1705, 26;
	shf.l.wrap.b32 	%r1708, %r1705, %r1705, 21;
	xor.b32  	%r1709, %r1707, %r1708;
	shf.l.wrap.b32 	%r1710, %r1705, %r1705, 7;
	xor.b32  	%r1711, %r1709, %r1710;
	and.b32  	%r1712, %r1705, %r1679;
	not.b32 	%r1713, %r1705;
	and.b32  	%r1714, %r1653, %r1713;
	or.b32  	%r1715, %r1712, %r1714;
	ld.const.u32 	%r1716, [K+180];
	add.s32 	%r1717, %r1711, %r1715;
	add.s32 	%r1718, %r1717, %r1627;
	add.s32 	%r1719, %r1718, %r1716;
	add.s32 	%r1720, %r1719, %r304;
	shf.l.wrap.b32 	%r1721, %r1706, %r1706, 30;
	shf.l.wrap.b32 	%r1722, %r1706, %r1706, 19;
	xor.b32  	%r1723, %r1721, %r1722;
	shf.l.wrap.b32 	%r1724, %r1706, %r1706, 10;
	xor.b32  	%r1725, %r1723, %r1724;
	xor.b32  	%r1726, %r1680, %r1654;
	and.b32  	%r1727, %r1706, %r1726;
	and.b32  	%r1728, %r1680, %r1654;
	xor.b32  	%r1729, %r1727, %r1728;
	add.s32 	%r1730, %r1725, %r1729;
	add.s32 	%r1731, %r1720, %r1628;
	add.s32 	%r1732, %r1730, %r1720;
	shf.l.wrap.b32 	%r1733, %r1731, %r1731, 26;
	shf.l.wrap.b32 	%r1734, %r1731, %r1731, 21;
	xor.b32  	%r1735, %r1733, %r1734;
	shf.l.wrap.b32 	%r1736, %r1731, %r1731, 7;
	xor.b32  	%r1737, %r1735, %r1736;
	and.b32  	%r1738, %r1731, %r1705;
	not.b32 	%r1739, %r1731;
	and.b32  	%r1740, %r1679, %r1739;
	or.b32  	%r1741, %r1738, %r1740;
	ld.const.u32 	%r1742, [K+184];
	add.s32 	%r1743, %r1737, %r1741;
	add.s32 	%r1744, %r1743, %r1653;
	add.s32 	%r1745, %r1744, %r1742;
	add.s32 	%r1746, %r1745, %r317;
	shf.l.wrap.b32 	%r1747, %r1732, %r1732, 30;
	shf.l.wrap.b32 	%r1748, %r1732, %r1732, 19;
	xor.b32  	%r1749, %r1747, %r1748;
	shf.l.wrap.b32 	%r1750, %r1732, %r1732, 10;
	xor.b32  	%r1751, %r1749, %r1750;
	xor.b32  	%r1752, %r1706, %r1680;
	and.b32  	%r1753, %r1732, %r1752;
	and.b32  	%r1754, %r1706, %r1680;
	xor.b32  	%r1755, %r1753, %r1754;
	add.s32 	%r1756, %r1751, %r1755;
	add.s32 	%r1757, %r1746, %r1654;
	add.s32 	%r1758, %r1756, %r1746;
	shf.l.wrap.b32 	%r1759, %r1757, %r1757, 26;
	shf.l.wrap.b32 	%r1760, %r1757, %r1757, 21;
	xor.b32  	%r1761, %r1759, %r1760;
	shf.l.wrap.b32 	%r1762, %r1757, %r1757, 7;
	xor.b32  	%r1763, %r1761, %r1762;
	and.b32  	%r1764, %r1757, %r1731;
	not.b32 	%r1765, %r1757;
	and.b32  	%r1766, %r1705, %r1765;
	or.b32  	%r1767, %r1764, %r1766;
	ld.const.u32 	%r1768, [K+188];
	add.s32 	%r1769, %r1763, %r1767;
	add.s32 	%r1770, %r1769, %r1679;
	add.s32 	%r1771, %r1770, %r1768;
	add.s32 	%r1772, %r1771, %r330;
	shf.l.wrap.b32 	%r1773, %r1758, %r1758, 30;
	shf.l.wrap.b32 	%r1774, %r1758, %r1758, 19;
	xor.b32  	%r1775, %r1773, %r1774;
	shf.l.wrap.b32 	%r1776, %r1758, %r1758, 10;
	xor.b32  	%r1777, %r1775, %r1776;
	xor.b32  	%r1778, %r1732, %r1706;
	and.b32  	%r1779, %r1758, %r1778;
	and.b32  	%r1780, %r1732, %r1706;
	xor.b32  	%r1781, %r1779, %r1780;
	add.s32 	%r1782, %r1777, %r1781;
	add.s32 	%r1783, %r1772, %r1680;
	add.s32 	%r1784, %r1782, %r1772;
	shf.l.wrap.b32 	%r1785, %r1783, %r1783, 26;
	shf.l.wrap.b32 	%r1786, %r1783, %r1783, 21;
	xor.b32  	%r1787, %r1785, %r1786;
	shf.l.wrap.b32 	%r1788, %r1783, %r1783, 7;
	xor.b32  	%r1789, %r1787, %r1788;
	and.b32  	%r1790, %r1783, %r1757;
	not.b32 	%r1791, %r1783;
	and.b32  	%r1792, %r1731, %r1791;
	or.b32  	%r1793, %r1790, %r1792;
	ld.const.u32 	%r1794, [K+192];
	add.s32 	%r1795, %r1789, %r1793;
	add.s32 	%r1796, %r1795, %r1705;
	add.s32 	%r1797, %r1796, %r1794;
	add.s32 	%r1798, %r1797, %r343;
	shf.l.wrap.b32 	%r1799, %r1784, %r1784, 30;
	shf.l.wrap.b32 	%r1800, %r1784, %r1784, 19;
	xor.b32  	%r1801, %r1799, %r1800;
	shf.l.wrap.b32 	%r1802, %r1784, %r1784, 10;
	xor.b32  	%r1803, %r1801, %r1802;
	xor.b32  	%r1804, %r1758, %r1732;
	and.b32  	%r1805, %r1784, %r1804;
	and.b32  	%r1806, %r1758, %r1732;
	xor.b32  	%r1807, %r1805, %r1806;
	add.s32 	%r1808, %r1803, %r1807;
	add.s32 	%r1809, %r1798, %r1706;
	add.s32 	%r1810, %r1808, %r1798;
	shf.l.wrap.b32 	%r1811, %r1809, %r1809, 26;
	shf.l.wrap.b32 	%r1812, %r1809, %r1809, 21;
	xor.b32  	%r1813, %r1811, %r1812;
	shf.l.wrap.b32 	%r1814, %r1809, %r1809, 7;
	xor.b32  	%r1815, %r1813, %r1814;
	and.b32  	%r1816, %r1809, %r1783;
	not.b32 	%r1817, %r1809;
	and.b32  	%r1818, %r1757, %r1817;
	or.b32  	%r1819, %r1816, %r1818;
	ld.const.u32 	%r1820, [K+196];
	add.s32 	%r1821, %r1815, %r1819;
	add.s32 	%r1822, %r1821, %r1731;
	add.s32 	%r1823, %r1822, %r1820;
	add.s32 	%r1824, %r1823, %r356;
	shf.l.wrap.b32 	%r1825, %r1810, %r1810, 30;
	shf.l.wrap.b32 	%r1826, %r1810, %r1810, 19;
	xor.b32  	%r1827, %r1825, %r1826;
	shf.l.wrap.b32 	%r1828, %r1810, %r1810, 10;
	xor.b32  	%r1829, %r1827, %r1828;
	xor.b32  	%r1830, %r1784, %r1758;
	and.b32  	%r1831, %r1810, %r1830;
	and.b32  	%r1832, %r1784, %r1758;
	xor.b32  	%r1833, %r1831, %r1832;
	add.s32 	%r1834, %r1829, %r1833;
	add.s32 	%r1835, %r1824, %r1732;
	add.s32 	%r1836, %r1834, %r1824;
	shf.l.wrap.b32 	%r1837, %r1835, %r1835, 26;
	shf.l.wrap.b32 	%r1838, %r1835, %r1835, 21;
	xor.b32  	%r1839, %r1837, %r1838;
	shf.l.wrap.b32 	%r1840, %r1835, %r1835, 7;
	xor.b32  	%r1841, %r1839, %r1840;
	and.b32  	%r1842, %r1835, %r1809;
	not.b32 	%r1843, %r1835;
	and.b32  	%r1844, %r1783, %r1843;
	or.b32  	%r1845, %r1842, %r1844;
	ld.const.u32 	%r1846, [K+200];
	add.s32 	%r1847, %r1841, %r1845;
	add.s32 	%r1848, %r1847, %r1757;
	add.s32 	%r1849, %r1848, %r1846;
	add.s32 	%r1850, %r1849, %r369;
	shf.l.wrap.b32 	%r1851, %r1836, %r1836, 30;
	shf.l.wrap.b32 	%r1852, %r1836, %r1836, 19;
	xor.b32  	%r1853, %r1851, %r1852;
	shf.l.wrap.b32 	%r1854, %r1836, %r1836, 10;
	xor.b32  	%r1855, %r1853, %r1854;
	xor.b32  	%r1856, %r1810, %r1784;
	and.b32  	%r1857, %r1836, %r1856;
	and.b32  	%r1858, %r1810, %r1784;
	xor.b32  	%r1859, %r1857, %r1858;
	add.s32 	%r1860, %r1855, %r1859;
	add.s32 	%r1861, %r1850, %r1758;
	add.s32 	%r1862, %r1860, %r1850;
	shf.l.wrap.b32 	%r1863, %r1861, %r1861, 26;
	shf.l.wrap.b32 	%r1864, %r1861, %r1861, 21;
	xor.b32  	%r1865, %r1863, %r1864;
	shf.l.wrap.b32 	%r1866, %r1861, %r1861, 7;
	xor.b32  	%r1867, %r1865, %r1866;
	and.b32  	%r1868, %r1861, %r1835;
	not.b32 	%r1869, %r1861;
	and.b32  	%r1870, %r1809, %r1869;
	or.b32  	%r1871, %r1868, %r1870;
	ld.const.u32 	%r1872, [K+204];
	add.s32 	%r1873, %r1867, %r1871;
	add.s32 	%r1874, %r1873, %r1783;
	add.s32 	%r1875, %r1874, %r1872;
	add.s32 	%r1876, %r1875, %r382;
	shf.l.wrap.b32 	%r1877, %r1862, %r1862, 30;
	shf.l.wrap.b32 	%r1878, %r1862, %r1862, 19;
	xor.b32  	%r1879, %r1877, %r1878;
	shf.l.wrap.b32 	%r1880, %r1862, %r1862, 10;
	xor.b32  	%r1881, %r1879, %r1880;
	xor.b32  	%r1882, %r1836, %r1810;
	and.b32  	%r1883, %r1862, %r1882;
	and.b32  	%r1884, %r1836, %r1810;
	xor.b32  	%r1885, %r1883, %r1884;
	add.s32 	%r1886, %r1881, %r1885;
	add.s32 	%r1887, %r1876, %r1784;
	add.s32 	%r1888, %r1886, %r1876;
	shf.l.wrap.b32 	%r1889, %r1887, %r1887, 26;
	shf.l.wrap.b32 	%r1890, %r1887, %r1887, 21;
	xor.b32  	%r1891, %r1889, %r1890;
	shf.l.wrap.b32 	%r1892, %r1887, %r1887, 7;
	xor.b32  	%r1893, %r1891, %r1892;
	and.b32  	%r1894, %r1887, %r1861;
	not.b32 	%r1895, %r1887;
	and.b32  	%r1896, %r1835, %r1895;
	or.b32  	%r1897, %r1894, %r1896;
	ld.const.u32 	%r1898, [K+208];
	add.s32 	%r1899, %r1893, %r1897;
	add.s32 	%r1900, %r1899, %r1809;
	add.s32 	%r1901, %r1900, %r1898;
	add.s32 	%r1902, %r1901, %r395;
	shf.l.wrap.b32 	%r1903, %r1888, %r1888, 30;
	shf.l.wrap.b32 	%r1904, %r1888, %r1888, 19;
	xor.b32  	%r1905, %r1903, %r1904;
	shf.l.wrap.b32 	%r1906, %r1888, %r1888, 10;
	xor.b32  	%r1907, %r1905, %r1906;
	xor.b32  	%r1908, %r1862, %r1836;
	and.b32  	%r1909, %r1888, %r1908;
	and.b32  	%r1910, %r1862, %r1836;
	xor.b32  	%r1911, %r1909, %r1910;
	add.s32 	%r1912, %r1907, %r1911;
	add.s32 	%r1913, %r1902, %r1810;
	add.s32 	%r1914, %r1912, %r1902;
	shf.l.wrap.b32 	%r1915, %r1913, %r1913, 26;
	shf.l.wrap.b32 	%r1916, %r1913, %r1913, 21;
	xor.b32  	%r1917, %r1915, %r1916;
	shf.l.wrap.b32 	%r1918, %r1913, %r1913, 7;
	xor.b32  	%r1919, %r1917, %r1918;
	and.b32  	%r1920, %r1913, %r1887;
	not.b32 	%r1921, %r1913;
	and.b32  	%r1922, %r1861, %r1921;
	or.b32  	%r1923, %r1920, %r1922;
	ld.const.u32 	%r1924, [K+212];
	add.s32 	%r1925, %r1919, %r1923;
	add.s32 	%r1926, %r1925, %r1835;
	add.s32 	%r1927, %r1926, %r1924;
	add.s32 	%r1928, %r1927, %r408;
	shf.l.wrap.b32 	%r1929, %r1914, %r1914, 30;
	shf.l.wrap.b32 	%r1930, %r1914, %r1914, 19;
	xor.b32  	%r1931, %r1929, %r1930;
	shf.l.wrap.b32 	%r1932, %r1914, %r1914, 10;
	xor.b32  	%r1933, %r1931, %r1932;
	xor.b32  	%r1934, %r1888, %r1862;
	and.b32  	%r1935, %r1914, %r1934;
	and.b32  	%r1936, %r1888, %r1862;
	xor.b32  	%r1937, %r1935, %r1936;
	add.s32 	%r1938, %r1933, %r1937;
	add.s32 	%r1939, %r1928, %r1836;
	add.s32 	%r1940, %r1938, %r1928;
	shf.l.wrap.b32 	%r1941, %r1939, %r1939, 26;
	shf.l.wrap.b32 	%r1942, %r1939, %r1939, 21;
	xor.b32  	%r1943, %r1941, %r1942;
	shf.l.wrap.b32 	%r1944, %r1939, %r1939, 7;
	xor.b32  	%r1945, %r1943, %r1944;
	and.b32  	%r1946, %r1939, %r1913;
	not.b32 	%r1947, %r1939;
	and.b32  	%r1948, %r1887, %r1947;
	or.b32  	%r1949, %r1946, %r1948;
	ld.const.u32 	%r1950, [K+216];
	add.s32 	%r1951, %r1945, %r1949;
	add.s32 	%r1952, %r1951, %r1861;
	add.s32 	%r1953, %r1952, %r1950;
	add.s32 	%r1954, %r1953, %r421;
	shf.l.wrap.b32 	%r1955, %r1940, %r1940, 30;
	shf.l.wrap.b32 	%r1956, %r1940, %r1940, 19;
	xor.b32  	%r1957, %r1955, %r1956;
	shf.l.wrap.b32 	%r1958, %r1940, %r1940, 10;
	xor.b32  	%r1959, %r1957, %r1958;
	xor.b32  	%r1960, %r1914, %r1888;
	and.b32  	%r1961, %r1940, %r1960;
	and.b32  	%r1962, %r1914, %r1888;
	xor.b32  	%r1963, %r1961, %r1962;
	add.s32 	%r1964, %r1959, %r1963;
	add.s32 	%r1965, %r1954, %r1862;
	add.s32 	%r1966, %r1964, %r1954;
	shf.l.wrap.b32 	%r1967, %r1965, %r1965, 26;
	shf.l.wrap.b32 	%r1968, %r1965, %r1965, 21;
	xor.b32  	%r1969, %r1967, %r1968;
	shf.l.wrap.b32 	%r1970, %r1965, %r1965, 7;
	xor.b32  	%r1971, %r1969, %r1970;
	and.b32  	%r1972, %r1965, %r1939;
	not.b32 	%r1973, %r1965;
	and.b32  	%r1974, %r1913, %r1973;
	or.b32  	%r1975, %r1972, %r1974;
	ld.const.u32 	%r1976, [K+220];
	add.s32 	%r1977, %r1971, %r1975;
	add.s32 	%r1978, %r1977, %r1887;
	add.s32 	%r1979, %r1978, %r1976;
	add.s32 	%r1980, %r1979, %r434;
	shf.l.wrap.b32 	%r1981, %r1966, %r1966, 30;
	shf.l.wrap.b32 	%r1982, %r1966, %r1966, 19;
	xor.b32  	%r1983, %r1981, %r1982;
	shf.l.wrap.b32 	%r1984, %r1966, %r1966, 10;
	xor.b32  	%r1985, %r1983, %r1984;
	xor.b32  	%r1986, %r1940, %r1914;
	and.b32  	%r1987, %r1966, %r1986;
	and.b32  	%r1988, %r1940, %r1914;
	xor.b32  	%r1989, %r1987, %r1988;
	add.s32 	%r1990, %r1985, %r1989;
	add.s32 	%r1991, %r1980, %r1888;
	add.s32 	%r1992, %r1990, %r1980;
	shf.l.wrap.b32 	%r1993, %r1991, %r1991, 26;
	shf.l.wrap.b32 	%r1994, %r1991, %r1991, 21;
	xor.b32  	%r1995, %r1993, %r1994;
	shf.l.wrap.b32 	%r1996, %r1991, %r1991, 7;
	xor.b32  	%r1997, %r1995, %r1996;
	and.b32  	%r1998, %r1991, %r1965;
	not.b32 	%r1999, %r1991;
	and.b32  	%r2000, %r1939, %r1999;
	or.b32  	%r2001, %r1998, %r2000;
	ld.const.u32 	%r2002, [K+224];
	add.s32 	%r2003, %r1997, %r2001;
	add.s32 	%r2004, %r2003, %r1913;
	add.s32 	%r2005, %r2004, %r2002;
	add.s32 	%r2006, %r2005, %r447;
	shf.l.wrap.b32 	%r2007, %r1992, %r1992, 30;
	shf.l.wrap.b32 	%r2008, %r1992, %r1992, 19;
	xor.b32  	%r2009, %r2007, %r2008;
	shf.l.wrap.b32 	%r2010, %r1992, %r1992, 10;
	xor.b32  	%r2011, %r2009, %r2010;
	xor.b32  	%r2012, %r1966, %r1940;
	and.b32  	%r2013, %r1992, %r2012;
	and.b32  	%r2014, %r1966, %r1940;
	xor.b32  	%r2015, %r2013, %r2014;
	add.s32 	%r2016, %r2011, %r2015;
	add.s32 	%r2017, %r2006, %r1914;
	add.s32 	%r2018, %r2016, %r2006;
	shf.l.wrap.b32 	%r2019, %r2017, %r2017, 26;
	shf.l.wrap.b32 	%r2020, %r2017, %r2017, 21;
	xor.b32  	%r2021, %r2019, %r2020;
	shf.l.wrap.b32 	%r2022, %r2017, %r2017, 7;
	xor.b32  	%r2023, %r2021, %r2022;
	and.b32  	%r2024, %r2017, %r1991;
	not.b32 	%r2025, %r2017;
	and.b32  	%r2026, %r1965, %r2025;
	or.b32  	%r2027, %r2024, %r2026;
	ld.const.u32 	%r2028, [K+228];
	add.s32 	%r2029, %r2023, %r2027;
	add.s32 	%r2030, %r2029, %r1939;
	add.s32 	%r2031, %r2030, %r2028;
	add.s32 	%r2032, %r2031, %r460;
	shf.l.wrap.b32 	%r2033, %r2018, %r2018, 30;
	shf.l.wrap.b32 	%r2034, %r2018, %r2018, 19;
	xor.b32  	%r2035, %r2033, %r2034;
	shf.l.wrap.b32 	%r2036, %r2018, %r2018, 10;
	xor.b32  	%r2037, %r2035, %r2036;
	xor.b32  	%r2038, %r1992, %r1966;
	and.b32  	%r2039, %r2018, %r2038;
	and.b32  	%r2040, %r1992, %r1966;
	xor.b32  	%r2041, %r2039, %r2040;
	add.s32 	%r2042, %r2037, %r2041;
	add.s32 	%r2043, %r2032, %r1940;
	add.s32 	%r2044, %r2042, %r2032;
	shf.l.wrap.b32 	%r2045, %r2043, %r2043, 26;
	shf.l.wrap.b32 	%r2046, %r2043, %r2043, 21;
	xor.b32  	%r2047, %r2045, %r2046;
	shf.l.wrap.b32 	%r2048, %r2043, %r2043, 7;
	xor.b32  	%r2049, %r2047, %r2048;
	and.b32  	%r2050, %r2043, %r2017;
	not.b32 	%r2051, %r2043;
	and.b32  	%r2052, %r1991, %r2051;
	or.b32  	%r2053, %r2050, %r2052;
	ld.const.u32 	%r2054, [K+232];
	add.s32 	%r2055, %r2049, %r2053;
	add.s32 	%r2056, %r2055, %r1965;
	add.s32 	%r2057, %r2056, %r2054;
	add.s32 	%r2058, %r2057, %r473;
	shf.l.wrap.b32 	%r2059, %r2044, %r2044, 30;
	shf.l.wrap.b32 	%r2060, %r2044, %r2044, 19;
	xor.b32  	%r2061, %r2059, %r2060;
	shf.l.wrap.b32 	%r2062, %r2044, %r2044, 10;
	xor.b32  	%r2063, %r2061, %r2062;
	xor.b32  	%r2064, %r2018, %r1992;
	and.b32  	%r2065, %r2044, %r2064;
	and.b32  	%r2066, %r2018, %r1992;
	xor.b32  	%r2067, %r2065, %r2066;
	add.s32 	%r2068, %r2063, %r2067;
	add.s32 	%r2069, %r2058, %r1966;
	add.s32 	%r2070, %r2068, %r2058;
	shf.l.wrap.b32 	%r2071, %r2069, %r2069, 26;
	shf.l.wrap.b32 	%r2072, %r2069, %r2069, 21;
	xor.b32  	%r2073, %r2071, %r2072;
	shf.l.wrap.b32 	%r2074, %r2069, %r2069, 7;
	xor.b32  	%r2075, %r2073, %r2074;
	and.b32  	%r2076, %r2069, %r2043;
	not.b32 	%r2077, %r2069;
	and.b32  	%r2078, %r2017, %r2077;
	or.b32  	%r2079, %r2076, %r2078;
	ld.const.u32 	%r2080, [K+236];
	add.s32 	%r2081, %r2075, %r2079;
	add.s32 	%r2082, %r2081, %r1991;
	add.s32 	%r2083, %r2082, %r2080;
	add.s32 	%r2084, %r2083, %r486;
	shf.l.wrap.b32 	%r2085, %r2070, %r2070, 30;
	shf.l.wrap.b32 	%r2086, %r2070, %r2070, 19;
	xor.b32  	%r2087, %r2085, %r2086;
	shf.l.wrap.b32 	%r2088, %r2070, %r2070, 10;
	xor.b32  	%r2089, %r2087, %r2088;
	xor.b32  	%r2090, %r2044, %r2018;
	and.b32  	%r2091, %r2070, %r2090;
	and.b32  	%r2092, %r2044, %r2018;
	xor.b32  	%r2093, %r2091, %r2092;
	add.s32 	%r2094, %r2089, %r2093;
	add.s32 	%r2095, %r2084, %r1992;
	add.s32 	%r2096, %r2094, %r2084;
	shf.l.wrap.b32 	%r2097, %r2095, %r2095, 26;
	shf.l.wrap.b32 	%r2098, %r2095, %r2095, 21;
	xor.b32  	%r2099, %r2097, %r2098;
	shf.l.wrap.b32 	%r2100, %r2095, %r2095, 7;
	xor.b32  	%r2101, %r2099, %r2100;
	and.b32  	%r2102, %r2095, %r2069;
	not.b32 	%r2103, %r2095;
	and.b32  	%r2104, %r2043, %r2103;
	or.b32  	%r2105, %r2102, %r2104;
	ld.const.u32 	%r2106, [K+240];
	add.s32 	%r2107, %r2101, %r2105;
	add.s32 	%r2108, %r2107, %r2017;
	add.s32 	%r2109, %r2108, %r2106;
	add.s32 	%r2110, %r2109, %r499;
	shf.l.wrap.b32 	%r2111, %r2096, %r2096, 30;
	shf.l.wrap.b32 	%r2112, %r2096, %r2096, 19;
	xor.b32  	%r2113, %r2111, %r2112;
	shf.l.wrap.b32 	%r2114, %r2096, %r2096, 10;
	xor.b32  	%r2115, %r2113, %r2114;
	xor.b32  	%r2116, %r2070, %r2044;
	and.b32  	%r2117, %r2096, %r2116;
	and.b32  	%r2118, %r2070, %r2044;
	xor.b32  	%r2119, %r2117, %r2118;
	add.s32 	%r2120, %r2115, %r2119;
	add.s32 	%r2121, %r2110, %r2018;
	add.s32 	%r2122, %r2120, %r2110;
	shf.l.wrap.b32 	%r2123, %r2121, %r2121, 26;
	shf.l.wrap.b32 	%r2124, %r2121, %r2121, 21;
	xor.b32  	%r2125, %r2123, %r2124;
	shf.l.wrap.b32 	%r2126, %r2121, %r2121, 7;
	xor.b32  	%r2127, %r2125, %r2126;
	and.b32  	%r2128, %r2121, %r2095;
	not.b32 	%r2129, %r2121;
	and.b32  	%r2130, %r2069, %r2129;
	or.b32  	%r2131, %r2128, %r2130;
	ld.const.u32 	%r2132, [K+244];
	add.s32 	%r2133, %r2127, %r2131;
	add.s32 	%r2134, %r2133, %r2043;
	add.s32 	%r2135, %r2134, %r2132;
	add.s32 	%r2136, %r2135, %r512;
	shf.l.wrap.b32 	%r2137, %r2122, %r2122, 30;
	shf.l.wrap.b32 	%r2138, %r2122, %r2122, 19;
	xor.b32  	%r2139, %r2137, %r2138;
	shf.l.wrap.b32 	%r2140, %r2122, %r2122, 10;
	xor.b32  	%r2141, %r2139, %r2140;
	xor.b32  	%r2142, %r2096, %r2070;
	and.b32  	%r2143, %r2122, %r2142;
	and.b32  	%r2144, %r2096, %r2070;
	xor.b32  	%r2145, %r2143, %r2144;
	add.s32 	%r2146, %r2141, %r2145;
	add.s32 	%r2147, %r2136, %r2044;
	add.s32 	%r2148, %r2146, %r2136;
	shf.l.wrap.b32 	%r2149, %r2147, %r2147, 26;
	shf.l.wrap.b32 	%r2150, %r2147, %r2147, 21;
	xor.b32  	%r2151, %r2149, %r2150;
	shf.l.wrap.b32 	%r2152, %r2147, %r2147, 7;
	xor.b32  	%r2153, %r2151, %r2152;
	and.b32  	%r2154, %r2147, %r2121;
	not.b32 	%r2155, %r2147;
	and.b32  	%r2156, %r2095, %r2155;
	or.b32  	%r2157, %r2154, %r2156;
	ld.const.u32 	%r2158, [K+248];
	add.s32 	%r2159, %r2153, %r2157;
	add.s32 	%r2160, %r2159, %r2069;
	add.s32 	%r2161, %r2160, %r2158;
	add.s32 	%r2162, %r2161, %r525;
	shf.l.wrap.b32 	%r2163, %r2148, %r2148, 30;
	shf.l.wrap.b32 	%r2164, %r2148, %r2148, 19;
	xor.b32  	%r2165, %r2163, %r2164;
	shf.l.wrap.b32 	%r2166, %r2148, %r2148, 10;
	xor.b32  	%r2167, %r2165, %r2166;
	xor.b32  	%r2168, %r2122, %r2096;
	and.b32  	%r2169, %r2148, %r2168;
	and.b32  	%r2170, %r2122, %r2096;
	xor.b32  	%r2171, %r2169, %r2170;
	add.s32 	%r2172, %r2167, %r2171;
	add.s32 	%r2173, %r2162, %r2070;
	add.s32 	%r2174, %r2172, %r2162;
	shf.l.wrap.b32 	%r2175, %r2173, %r2173, 26;
	shf.l.wrap.b32 	%r2176, %r2173, %r2173, 21;
	xor.b32  	%r2177, %r2175, %r2176;
	shf.l.wrap.b32 	%r2178, %r2173, %r2173, 7;
	xor.b32  	%r2179, %r2177, %r2178;
	and.b32  	%r2180, %r2173, %r2147;
	not.b32 	%r2181, %r2173;
	and.b32  	%r2182, %r2121, %r2181;
	or.b32  	%r2183, %r2180, %r2182;
	ld.const.u32 	%r2184, [K+252];
	add.s32 	%r2185, %r2179, %r2183;
	add.s32 	%r2186, %r2185, %r2095;
	add.s32 	%r2187, %r2186, %r2184;
	add.s32 	%r2188, %r2187, %r538;
	shf.l.wrap.b32 	%r2189, %r2174, %r2174, 30;
	shf.l.wrap.b32 	%r2190, %r2174, %r2174, 19;
	xor.b32  	%r2191, %r2189, %r2190;
	shf.l.wrap.b32 	%r2192, %r2174, %r2174, 10;
	xor.b32  	%r2193, %r2191, %r2192;
	xor.b32  	%r2194, %r2148, %r2122;
	and.b32  	%r2195, %r2174, %r2194;
	and.b32  	%r2196, %r2148, %r2122;
	xor.b32  	%r2197, %r2195, %r2196;
	add.s32 	%r2198, %r2193, %r2197;
	add.s32 	%r2199, %r2188, %r2096;
	add.s32 	%r2200, %r2198, %r2188;
	add.s32 	%r2201, %r539, %r2200;
	add.s32 	%r2202, %r540, %r2174;
	add.s32 	%r2203, %r541, %r2148;
	add.s32 	%r2204, %r542, %r2122;
	add.s32 	%r2205, %r543, %r2199;
	add.s32 	%r2206, %r544, %r2173;
	add.s32 	%r2207, %r545, %r2147;
	add.s32 	%r2208, %r546, %r2121;
	shf.l.wrap.b32 	%r2209, %r2202, %r2202, 25;
	shf.l.wrap.b32 	%r2210, %r2202, %r2202, 14;
	xor.b32  	%r2211, %r2209, %r2210;
	shr.u32 	%r2212, %r2202, 3;
	xor.b32  	%r2213, %r2211, %r2212;
	add.s32 	%r2214, %r2213, %r2201;
	shf.l.wrap.b32 	%r2215, %r2203, %r2203, 25;
	shf.l.wrap.b32 	%r2216, %r2203, %r2203, 14;
	xor.b32  	%r2217, %r2215, %r2216;
	shr.u32 	%r2218, %r2203, 3;
	xor.b32  	%r2219, %r2217, %r2218;
	add.s32 	%r2220, %r2219, %r2202;
	add.s32 	%r2221, %r2220, 10485760;
	shf.l.wrap.b32 	%r2222, %r2204, %r2204, 25;
	shf.l.wrap.b32 	%r2223, %r2204, %r2204, 14;
	xor.b32  	%r2224, %r2222, %r2223;
	shr.u32 	%r2225, %r2204, 3;
	xor.b32  	%r2226, %r2224, %r2225;
	shf.l.wrap.b32 	%r2227, %r2214, %r2214, 15;
	shf.l.wrap.b32 	%r2228, %r2214, %r2214, 13;
	xor.b32  	%r2229, %r2227, %r2228;
	shr.u32 	%r2230, %r2214, 10;
	xor.b32  	%r2231, %r2229, %r2230;
	add.s32 	%r2232, %r2226, %r2203;
	add.s32 	%r2233, %r2232, %r2231;
	shf.l.wrap.b32 	%r2234, %r2205, %r2205, 25;
	shf.l.wrap.b32 	%r2235, %r2205, %r2205, 14;
	xor.b32  	%r2236, %r2234, %r2235;
	shr.u32 	%r2237, %r2205, 3;
	xor.b32  	%r2238, %r2236, %r2237;
	shf.l.wrap.b32 	%r2239, %r2221, %r2221, 15;
	shf.l.wrap.b32 	%r2240, %r2221, %r2221, 13;
	xor.b32  	%r2241, %r2239, %r2240;
	shr.u32 	%r2242, %r2221, 10;
	xor.b32  	%r2243, %r2241, %r2242;
	add.s32 	%r2244, %r2238, %r2204;
	add.s32 	%r2245, %r2244, %r2243;
	shf.l.wrap.b32 	%r2246, %r2206, %r2206, 25;
	shf.l.wrap.b32 	%r2247, %r2206, %r2206, 14;
	xor.b32  	%r2248, %r2246, %r2247;
	shr.u32 	%r2249, %r2206, 3;
	xor.b32  	%r2250, %r2248, %r2249;
	shf.l.wrap.b32 	%r2251, %r2233, %r2233, 15;
	shf.l.wrap.b32 	%r2252, %r2233, %r2233, 13;
	xor.b32  	%r2253, %r2251, %r2252;
	shr.u32 	%r2254, %r2233, 10;
	xor.b32  	%r2255, %r2253, %r2254;
	add.s32 	%r2256, %r2250, %r2205;
	add.s32 	%r2257, %r2256, %r2255;
	shf.l.wrap.b32 	%r2258, %r2207, %r2207, 25;
	shf.l.wrap.b32 	%r2259, %r2207, %r2207, 14;
	xor.b32  	%r2260, %r2258, %r2259;
	shr.u32 	%r2261, %r2207, 3;
	xor.b32  	%r2262, %r2260, %r2261;
	shf.l.wrap.b32 	%r2263, %r2245, %r2245, 15;
	shf.l.wrap.b32 	%r2264, %r2245, %r2245, 13;
	xor.b32  	%r2265, %r2263, %r2264;
	shr.u32 	%r2266, %r2245, 10;
	xor.b32  	%r2267, %r2265, %r2266;
	add.s32 	%r2268, %r2262, %r2206;
	add.s32 	%r2269, %r2268, %r2267;
	shf.l.wrap.b32 	%r2270, %r2208, %r2208, 25;
	shf.l.wrap.b32 	%r2271, %r2208, %r2208, 14;
	xor.b32  	%r2272, %r2270, %r2271;
	shr.u32 	%r2273, %r2208, 3;
	xor.b32  	%r2274, %r2272, %r2273;
	shf.l.wrap.b32 	%r2275, %r2257, %r2257, 15;
	shf.l.wrap.b32 	%r2276, %r2257, %r2257, 13;
	xor.b32  	%r2277, %r2275, %r2276;
	shr.u32 	%r2278, %r2257, 10;
	xor.b32  	%r2279, %r2277, %r2278;
	add.s32 	%r2280, %r2274, %r2207;
	add.s32 	%r2281, %r2280, %r2279;
	add.s32 	%r2282, %r2281, 256;
	shf.l.wrap.b32 	%r2283, %r2269, %r2269, 15;
	shf.l.wrap.b32 	%r2284, %r2269, %r2269, 13;
	xor.b32  	%r2285, %r2283, %r2284;
	shr.u32 	%r2286, %r2269, 10;
	xor.b32  	%r2287, %r2285, %r2286;
	add.s32 	%r2288, %r2208, %r2214;
	add.s32 	%r2289, %r2288, %r2287;
	add.s32 	%r2290, %r2289, 285220864;
	shf.l.wrap.b32 	%r2291, %r2282, %r2282, 15;
	shf.l.wrap.b32 	%r2292, %r2282, %r2282, 13;
	xor.b32  	%r2293, %r2291, %r2292;
	shr.u32 	%r2294, %r2282, 10;
	xor.b32  	%r2295, %r2293, %r2294;
	add.s32 	%r2296, %r2220, %r2295;
	add.s32 	%r2297, %r2296, -2136997888;
	shf.l.wrap.b32 	%r2298, %r2290, %r2290, 15;
	shf.l.wrap.b32 	%r2299, %r2290, %r2290, 13;
	xor.b32  	%r2300, %r2298, %r2299;
	shr.u32 	%r2301, %r2290, 10;
	xor.b32  	%r2302, %r2300, %r2301;
	add.s32 	%r2303, %r2233, %r2302;
	shf.l.wrap.b32 	%r2304, %r2297, %r2297, 15;
	shf.l.wrap.b32 	%r2305, %r2297, %r2297, 13;
	xor.b32  	%r2306, %r2304, %r2305;
	shr.u32 	%r2307, %r2297, 10;
	xor.b32  	%r2308, %r2306, %r2307;
	add.s32 	%r2309, %r2245, %r2308;
	shf.l.wrap.b32 	%r2310, %r2303, %r2303, 15;
	shf.l.wrap.b32 	%r2311, %r2303, %r2303, 13;
	xor.b32  	%r2312, %r2310, %r2311;
	shr.u32 	%r2313, %r2303, 10;
	xor.b32  	%r2314, %r2312, %r2313;
	add.s32 	%r2315, %r2257, %r2314;
	shf.l.wrap.b32 	%r2316, %r2309, %r2309, 15;
	shf.l.wrap.b32 	%r2317, %r2309, %r2309, 13;
	xor.b32  	%r2318, %r2316, %r2317;
	shr.u32 	%r2319, %r2309, 10;
	xor.b32  	%r2320, %r2318, %r2319;
	add.s32 	%r2321, %r2269, %r2320;
	shf.l.wrap.b32 	%r2322, %r2315, %r2315, 15;
	shf.l.wrap.b32 	%r2323, %r2315, %r2315, 13;
	xor.b32  	%r2324, %r2322, %r2323;
	shr.u32 	%r2325, %r2315, 10;
	xor.b32  	%r2326, %r2324, %r2325;
	add.s32 	%r2327, %r2282, %r2326;
	shf.l.wrap.b32 	%r2328, %r2321, %r2321, 15;
	shf.l.wrap.b32 	%r2329, %r2321, %r2321, 13;
	xor.b32  	%r2330, %r2328, %r2329;
	shr.u32 	%r2331, %r2321, 10;
	xor.b32  	%r2332, %r2330, %r2331;
	add.s32 	%r2333, %r2290, %r2332;
	add.s32 	%r2334, %r2333, 4194338;
	shf.l.wrap.b32 	%r2335, %r2214, %r2214, 25;
	shf.l.wrap.b32 	%r2336, %r2214, %r2214, 14;
	xor.b32  	%r2337, %r2335, %r2336;
	shr.u32 	%r2338, %r2214, 3;
	xor.b32  	%r2339, %r2337, %r2338;
	shf.l.wrap.b32 	%r2340, %r2327, %r2327, 15;
	shf.l.wrap.b32 	%r2341, %r2327, %r2327, 13;
	xor.b32  	%r2342, %r2340, %r2341;
	shr.u32 	%r2343, %r2327, 10;
	xor.b32  	%r2344, %r2342, %r2343;
	add.s32 	%r2345, %r2339, %r2297;
	add.s32 	%r2346, %r2345, %r2344;
	add.s32 	%r2347, %r2346, 256;
	shf.l.wrap.b32 	%r2348, %r2221, %r2221, 25;
	shf.l.wrap.b32 	%r2349, %r2221, %r2221, 14;
	xor.b32  	%r2350, %r2348, %r2349;
	shr.u32 	%r2351, %r2221, 3;
	xor.b32  	%r2352, %r2350, %r2351;
	shf.l.wrap.b32 	%r2353, %r2334, %r2334, 15;
	shf.l.wrap.b32 	%r2354, %r2334, %r2334, 13;
	xor.b32  	%r2355, %r2353, %r2354;
	shr.u32 	%r2356, %r2334, 10;
	xor.b32  	%r2357, %r2355, %r2356;
	add.s32 	%r2358, %r2352, %r2214;
	add.s32 	%r2359, %r2358, %r2303;
	add.s32 	%r2360, %r2359, %r2357;
	shf.l.wrap.b32 	%r2361, %r2233, %r2233, 25;
	shf.l.wrap.b32 	%r2362, %r2233, %r2233, 14;
	xor.b32  	%r2363, %r2361, %r2362;
	shr.u32 	%r2364, %r2233, 3;
	xor.b32  	%r2365, %r2363, %r2364;
	shf.l.wrap.b32 	%r2366, %r2347, %r2347, 15;
	shf.l.wrap.b32 	%r2367, %r2347, %r2347, 13;
	xor.b32  	%r2368, %r2366, %r2367;
	shr.u32 	%r2369, %r2347, 10;
	xor.b32  	%r2370, %r2368, %r2369;
	add.s32 	%r2371, %r2365, %r2221;
	add.s32 	%r2372, %r2371, %r2309;
	add.s32 	%r2373, %r2372, %r2370;
	shf.l.wrap.b32 	%r2374, %r2245, %r2245, 25;
	shf.l.wrap.b32 	%r2375, %r2245, %r2245, 14;
	xor.b32  	%r2376, %r2374, %r2375;
	shr.u32 	%r2377, %r2245, 3;
	xor.b32  	%r2378, %r2376, %r2377;
	shf.l.wrap.b32 	%r2379, %r2360, %r2360, 15;
	shf.l.wrap.b32 	%r2380, %r2360, %r2360, 13;
	xor.b32  	%r2381, %r2379, %r2380;
	shr.u32 	%r2382, %r2360, 10;
	xor.b32  	%r2383, %r2381, %r2382;
	add.s32 	%r2384, %r2378, %r2233;
	add.s32 	%r2385, %r2384, %r2315;
	add.s32 	%r2386, %r2385, %r2383;
	shf.l.wrap.b32 	%r2387, %r2257, %r2257, 25;
	shf.l.wrap.b32 	%r2388, %r2257, %r2257, 14;
	xor.b32  	%r2389, %r2387, %r2388;
	shr.u32 	%r2390, %r2257, 3;
	xor.b32  	%r2391, %r2389, %r2390;
	shf.l.wrap.b32 	%r2392, %r2373, %r2373, 15;
	shf.l.wrap.b32 	%r2393, %r2373, %r2373, 13;
	xor.b32  	%r2394, %r2392, %r2393;
	shr.u32 	%r2395, %r2373, 10;
	xor.b32  	%r2396, %r2394, %r2395;
	add.s32 	%r2397, %r2391, %r2245;
	add.s32 	%r2398, %r2397, %r2321;
	add.s32 	%r2399, %r2398, %r2396;
	shf.l.wrap.b32 	%r2400, %r2269, %r2269, 25;
	shf.l.wrap.b32 	%r2401, %r2269, %r2269, 14;
	xor.b32  	%r2402, %r2400, %r2401;
	shr.u32 	%r2403, %r2269, 3;
	xor.b32  	%r2404, %r2402, %r2403;
	shf.l.wrap.b32 	%r2405, %r2386, %r2386, 15;
	shf.l.wrap.b32 	%r2406, %r2386, %r2386, 13;
	xor.b32  	%r2407, %r2405, %r2406;
	shr.u32 	%r2408, %r2386, 10;
	xor.b32  	%r2409, %r2407, %r2408;
	add.s32 	%r2410, %r2404, %r2257;
	add.s32 	%r2411, %r2410, %r2327;
	add.s32 	%r2412, %r2411, %r2409;
	shf.l.wrap.b32 	%r2413, %r2282, %r2282, 25;
	shf.l.wrap.b32 	%r2414, %r2282, %r2282, 14;
	xor.b32  	%r2415, %r2413, %r2414;
	shr.u32 	%r2416, %r2282, 3;
	xor.b32  	%r2417, %r2415, %r2416;
	shf.l.wrap.b32 	%r2418, %r2399, %r2399, 15;
	shf.l.wrap.b32 	%r2419, %r2399, %r2399, 13;
	xor.b32  	%r2420, %r2418, %r2419;
	shr.u32 	%r2421, %r2399, 10;
	xor.b32  	%r2422, %r2420, %r2421;
	add.s32 	%r2423, %r2417, %r2269;
	add.s32 	%r2424, %r2423, %r2334;
	add.s32 	%r2425, %r2424, %r2422;
	shf.l.wrap.b32 	%r2426, %r2290, %r2290, 25;
	shf.l.wrap.b32 	%r2427, %r2290, %r2290, 14;
	xor.b32  	%r2428, %r2426, %r2427;
	shr.u32 	%r2429, %r2290, 3;
	xor.b32  	%r2430, %r2428, %r2429;
	shf.l.wrap.b32 	%r2431, %r2412, %r2412, 15;
	shf.l.wrap.b32 	%r2432, %r2412, %r2412, 13;
	xor.b32  	%r2433, %r2431, %r2432;
	shr.u32 	%r2434, %r2412, 10;
	xor.b32  	%r2435, %r2433, %r2434;
	add.s32 	%r2436, %r2430, %r2282;
	add.s32 	%r2437, %r2436, %r2347;
	add.s32 	%r2438, %r2437, %r2435;
	shf.l.wrap.b32 	%r2439, %r2297, %r2297, 25;
	shf.l.wrap.b32 	%r2440, %r2297, %r2297, 14;
	xor.b32  	%r2441, %r2439, %r2440;
	shr.u32 	%r2442, %r2297, 3;
	xor.b32  	%r2443, %r2441, %r2442;
	shf.l.wrap.b32 	%r2444, %r2425, %r2425, 15;
	shf.l.wrap.b32 	%r2445, %r2425, %r2425, 13;
	xor.b32  	%r2446, %r2444, %r2445;
	shr.u32 	%r2447, %r2425, 10;
	xor.b32  	%r2448, %r2446, %r2447;
	add.s32 	%r2449, %r2443, %r2290;
	add.s32 	%r2450, %r2449, %r2360;
	add.s32 	%r2451, %r2450, %r2448;
	shf.l.wrap.b32 	%r2452, %r2303, %r2303, 25;
	shf.l.wrap.b32 	%r2453, %r2303, %r2303, 14;
	xor.b32  	%r2454, %r2452, %r2453;
	shr.u32 	%r2455, %r2303, 3;
	xor.b32  	%r2456, %r2454, %r2455;
	shf.l.wrap.b32 	%r2457, %r2438, %r2438, 15;
	shf.l.wrap.b32 	%r2458, %r2438, %r2438, 13;
	xor.b32  	%r2459, %r2457, %r2458;
	shr.u32 	%r2460, %r2438, 10;
	xor.b32  	%r2461, %r2459, %r2460;
	add.s32 	%r2462, %r2456, %r2297;
	add.s32 	%r2463, %r2462, %r2373;
	add.s32 	%r2464, %r2463, %r2461;
	shf.l.wrap.b32 	%r2465, %r2309, %r2309, 25;
	shf.l.wrap.b32 	%r2466, %r2309, %r2309, 14;
	xor.b32  	%r2467, %r2465, %r2466;
	shr.u32 	%r2468, %r2309, 3;
	xor.b32  	%r2469, %r2467, %r2468;
	shf.l.wrap.b32 	%r2470, %r2451, %r2451, 15;
	shf.l.wrap.b32 	%r2471, %r2451, %r2451, 13;
	xor.b32  	%r2472, %r2470, %r2471;
	shr.u32 	%r2473, %r2451, 10;
	xor.b32  	%r2474, %r2472, %r2473;
	add.s32 	%r2475, %r2469, %r2303;
	add.s32 	%r2476, %r2475, %r2386;
	add.s32 	%r2477, %r2476, %r2474;
	shf.l.wrap.b32 	%r2478, %r2315, %r2315, 25;
	shf.l.wrap.b32 	%r2479, %r2315, %r2315, 14;
	xor.b32  	%r2480, %r2478, %r2479;
	shr.u32 	%r2481, %r2315, 3;
	xor.b32  	%r2482, %r2480, %r2481;
	shf.l.wrap.b32 	%r2483, %r2464, %r2464, 15;
	shf.l.wrap.b32 	%r2484, %r2464, %r2464, 13;
	xor.b32  	%r2485, %r2483, %r2484;
	shr.u32 	%r2486, %r2464, 10;
	xor.b32  	%r2487, %r2485, %r2486;
	add.s32 	%r2488, %r2482, %r2309;
	add.s32 	%r2489, %r2488, %r2399;
	add.s32 	%r2490, %r2489, %r2487;
	shf.l.wrap.b32 	%r2491, %r2321, %r2321, 25;
	shf.l.wrap.b32 	%r2492, %r2321, %r2321, 14;
	xor.b32  	%r2493, %r2491, %r2492;
	shr.u32 	%r2494, %r2321, 3;
	xor.b32  	%r2495, %r2493, %r2494;
	shf.l.wrap.b32 	%r2496, %r2477, %r2477, 15;
	shf.l.wrap.b32 	%r2497, %r2477, %r2477, 13;
	xor.b32  	%r2498, %r2496, %r2497;
	shr.u32 	%r2499, %r2477, 10;
	xor.b32  	%r2500, %r2498, %r2499;
	add.s32 	%r2501, %r2495, %r2315;
	add.s32 	%r2502, %r2501, %r2412;
	add.s32 	%r2503, %r2502, %r2500;
	shf.l.wrap.b32 	%r2504, %r2327, %r2327, 25;
	shf.l.wrap.b32 	%r2505, %r2327, %r2327, 14;
	xor.b32  	%r2506, %r2504, %r2505;
	shr.u32 	%r2507, %r2327, 3;
	xor.b32  	%r2508, %r2506, %r2507;
	shf.l.wrap.b32 	%r2509, %r2490, %r2490, 15;
	shf.l.wrap.b32 	%r2510, %r2490, %r2490, 13;
	xor.b32  	%r2511, %r2509, %r2510;
	shr.u32 	%r2512, %r2490, 10;
	xor.b32  	%r2513, %r2511, %r2512;
	add.s32 	%r2514, %r2508, %r2321;
	add.s32 	%r2515, %r2514, %r2425;
	add.s32 	%r2516, %r2515, %r2513;
	shf.l.wrap.b32 	%r2517, %r2334, %r2334, 25;
	shf.l.wrap.b32 	%r2518, %r2334, %r2334, 14;
	xor.b32  	%r2519, %r2517, %r2518;
	shr.u32 	%r2520, %r2334, 3;
	xor.b32  	%r2521, %r2519, %r2520;
	shf.l.wrap.b32 	%r2522, %r2503, %r2503, 15;
	shf.l.wrap.b32 	%r2523, %r2503, %r2503, 13;
	xor.b32  	%r2524, %r2522, %r2523;
	shr.u32 	%r2525, %r2503, 10;
	xor.b32  	%r2526, %r2524, %r2525;
	add.s32 	%r2527, %r2521, %r2327;
	add.s32 	%r2528, %r2527, %r2438;
	add.s32 	%r2529, %r2528, %r2526;
	shf.l.wrap.b32 	%r2530, %r2347, %r2347, 25;
	shf.l.wrap.b32 	%r2531, %r2347, %r2347, 14;
	xor.b32  	%r2532, %r2530, %r2531;
	shr.u32 	%r2533, %r2347, 3;
	xor.b32  	%r2534, %r2532, %r2533;
	shf.l.wrap.b32 	%r2535, %r2516, %r2516, 15;
	shf.l.wrap.b32 	%r2536, %r2516, %r2516, 13;
	xor.b32  	%r2537, %r2535, %r2536;
	shr.u32 	%r2538, %r2516, 10;
	xor.b32  	%r2539, %r2537, %r2538;
	add.s32 	%r2540, %r2534, %r2334;
	add.s32 	%r2541, %r2540, %r2451;
	add.s32 	%r2542, %r2541, %r2539;
	shf.l.wrap.b32 	%r2543, %r2360, %r2360, 25;
	shf.l.wrap.b32 	%r2544, %r2360, %r2360, 14;
	xor.b32  	%r2545, %r2543, %r2544;
	shr.u32 	%r2546, %r2360, 3;
	xor.b32  	%r2547, %r2545, %r2546;
	shf.l.wrap.b32 	%r2548, %r2529, %r2529, 15;
	shf.l.wrap.b32 	%r2549, %r2529, %r2529, 13;
	xor.b32  	%r2550, %r2548, %r2549;
	shr.u32 	%r2551, %r2529, 10;
	xor.b32  	%r2552, %r2550, %r2551;
	add.s32 	%r2553, %r2547, %r2347;
	add.s32 	%r2554, %r2553, %r2464;
	add.s32 	%r2555, %r2554, %r2552;
	shf.l.wrap.b32 	%r2556, %r2373, %r2373, 25;
	shf.l.wrap.b32 	%r2557, %r2373, %r2373, 14;
	xor.b32  	%r2558, %r2556, %r2557;
	shr.u32 	%r2559, %r2373, 3;
	xor.b32  	%r2560, %r2558, %r2559;
	shf.l.wrap.b32 	%r2561, %r2542, %r2542, 15;
	shf.l.wrap.b32 	%r2562, %r2542, %r2542, 13;
	xor.b32  	%r2563, %r2561, %r2562;
	shr.u32 	%r2564, %r2542, 10;
	xor.b32  	%r2565, %r2563, %r2564;
	add.s32 	%r2566, %r2560, %r2360;
	add.s32 	%r2567, %r2566, %r2477;
	add.s32 	%r2568, %r2567, %r2565;
	shf.l.wrap.b32 	%r2569, %r2386, %r2386, 25;
	shf.l.wrap.b32 	%r2570, %r2386, %r2386, 14;
	xor.b32  	%r2571, %r2569, %r2570;
	shr.u32 	%r2572, %r2386, 3;
	xor.b32  	%r2573, %r2571, %r2572;
	shf.l.wrap.b32 	%r2574, %r2555, %r2555, 15;
	shf.l.wrap.b32 	%r2575, %r2555, %r2555, 13;
	xor.b32  	%r2576, %r2574, %r2575;
	shr.u32 	%r2577, %r2555, 10;
	xor.b32  	%r2578, %r2576, %r2577;
	add.s32 	%r2579, %r2573, %r2373;
	add.s32 	%r2580, %r2579, %r2490;
	add.s32 	%r2581, %r2580, %r2578;
	shf.l.wrap.b32 	%r2582, %r2399, %r2399, 25;
	shf.l.wrap.b32 	%r2583, %r2399, %r2399, 14;
	xor.b32  	%r2584, %r2582, %r2583;
	shr.u32 	%r2585, %r2399, 3;
	xor.b32  	%r2586, %r2584, %r2585;
	shf.l.wrap.b32 	%r2587, %r2568, %r2568, 15;
	shf.l.wrap.b32 	%r2588, %r2568, %r2568, 13;
	xor.b32  	%r2589, %r2587, %r2588;
	shr.u32 	%r2590, %r2568, 10;
	xor.b32  	%r2591, %r2589, %r2590;
	add.s32 	%r2592, %r2586, %r2386;
	add.s32 	%r2593, %r2592, %r2503;
	add.s32 	%r2594, %r2593, %r2591;
	shf.l.wrap.b32 	%r2595, %r2412, %r2412, 25;
	shf.l.wrap.b32 	%r2596, %r2412, %r2412, 14;
	xor.b32  	%r2597, %r2595, %r2596;
	shr.u32 	%r2598, %r2412, 3;
	xor.b32  	%r2599, %r2597, %r2598;
	shf.l.wrap.b32 	%r2600, %r2581, %r2581, 15;
	shf.l.wrap.b32 	%r2601, %r2581, %r2581, 13;
	xor.b32  	%r2602, %r2600, %r2601;
	shr.u32 	%r2603, %r2581, 10;
	xor.b32  	%r2604, %r2602, %r2603;
	add.s32 	%r2605, %r2599, %r2399;
	add.s32 	%r2606, %r2605, %r2516;
	add.s32 	%r2607, %r2606, %r2604;
	shf.l.wrap.b32 	%r2608, %r2425, %r2425, 25;
	shf.l.wrap.b32 	%r2609, %r2425, %r2425, 14;
	xor.b32  	%r2610, %r2608, %r2609;
	shr.u32 	%r2611, %r2425, 3;
	xor.b32  	%r2612, %r2610, %r2611;
	shf.l.wrap.b32 	%r2613, %r2594, %r2594, 15;
	shf.l.wrap.b32 	%r2614, %r2594, %r2594, 13;
	xor.b32  	%r2615, %r2613, %r2614;
	shr.u32 	%r2616, %r2594, 10;
	xor.b32  	%r2617, %r2615, %r2616;
	add.s32 	%r2618, %r2612, %r2412;
	add.s32 	%r2619, %r2618, %r2529;
	add.s32 	%r2620, %r2619, %r2617;
	shf.l.wrap.b32 	%r2621, %r2438, %r2438, 25;
	shf.l.wrap.b32 	%r2622, %r2438, %r2438, 14;
	xor.b32  	%r2623, %r2621, %r2622;
	shr.u32 	%r2624, %r2438, 3;
	xor.b32  	%r2625, %r2623, %r2624;
	shf.l.wrap.b32 	%r2626, %r2607, %r2607, 15;
	shf.l.wrap.b32 	%r2627, %r2607, %r2607, 13;
	xor.b32  	%r2628, %r2626, %r2627;
	shr.u32 	%r2629, %r2607, 10;
	xor.b32  	%r2630, %r2628, %r2629;
	add.s32 	%r2631, %r2625, %r2425;
	add.s32 	%r2632, %r2631, %r2542;
	add.s32 	%r2633, %r2632, %r2630;
	shf.l.wrap.b32 	%r2634, %r2451, %r2451, 25;
	shf.l.wrap.b32 	%r2635, %r2451, %r2451, 14;
	xor.b32  	%r2636, %r2634, %r2635;
	shr.u32 	%r2637, %r2451, 3;
	xor.b32  	%r2638, %r2636, %r2637;
	shf.l.wrap.b32 	%r2639, %r2620, %r2620, 15;
	shf.l.wrap.b32 	%r2640, %r2620, %r2620, 13;
	xor.b32  	%r2641, %r2639, %r2640;
	shr.u32 	%r2642, %r2620, 10;
	xor.b32  	%r2643, %r2641, %r2642;
	add.s32 	%r2644, %r2638, %r2438;
	add.s32 	%r2645, %r2644, %r2555;
	add.s32 	%r2646, %r2645, %r2643;
	shf.l.wrap.b32 	%r2647, %r2464, %r2464, 25;
	shf.l.wrap.b32 	%r2648, %r2464, %r2464, 14;
	xor.b32  	%r2649, %r2647, %r2648;
	shr.u32 	%r2650, %r2464, 3;
	xor.b32  	%r2651, %r2649, %r2650;
	shf.l.wrap.b32 	%r2652, %r2633, %r2633, 15;
	shf.l.wrap.b32 	%r2653, %r2633, %r2633, 13;
	xor.b32  	%r2654, %r2652, %r2653;
	shr.u32 	%r2655, %r2633, 10;
	xor.b32  	%r2656, %r2654, %r2655;
	add.s32 	%r2657, %r2651, %r2451;
	add.s32 	%r2658, %r2657, %r2568;
	add.s32 	%r2659, %r2658, %r2656;
	shf.l.wrap.b32 	%r2660, %r2477, %r2477, 25;
	shf.l.wrap.b32 	%r2661, %r2477, %r2477, 14;
	xor.b32  	%r2662, %r2660, %r2661;
	shr.u32 	%r2663, %r2477, 3;
	xor.b32  	%r2664, %r2662, %r2663;
	shf.l.wrap.b32 	%r2665, %r2646, %r2646, 15;
	shf.l.wrap.b32 	%r2666, %r2646, %r2646, 13;
	xor.b32  	%r2667, %r2665, %r2666;
	shr.u32 	%r2668, %r2646, 10;
	xor.b32  	%r2669, %r2667, %r2668;
	add.s32 	%r2670, %r2664, %r2464;
	add.s32 	%r2671, %r2670, %r2581;
	add.s32 	%r2672, %r2671, %r2669;
	shf.l.wrap.b32 	%r2673, %r2490, %r2490, 25;
	shf.l.wrap.b32 	%r2674, %r2490, %r2490, 14;
	xor.b32  	%r2675, %r2673, %r2674;
	shr.u32 	%r2676, %r2490, 3;
	xor.b32  	%r2677, %r2675, %r2676;
	shf.l.wrap.b32 	%r2678, %r2659, %r2659, 15;
	shf.l.wrap.b32 	%r2679, %r2659, %r2659, 13;
	xor.b32  	%r2680, %r2678, %r2679;
	shr.u32 	%r2681, %r2659, 10;
	xor.b32  	%r2682, %r2680, %r2681;
	add.s32 	%r2683, %r2677, %r2477;
	add.s32 	%r2684, %r2683, %r2594;
	add.s32 	%r2685, %r2684, %r2682;
	shf.l.wrap.b32 	%r2686, %r2503, %r2503, 25;
	shf.l.wrap.b32 	%r2687, %r2503, %r2503, 14;
	xor.b32  	%r2688, %r2686, %r2687;
	shr.u32 	%r2689, %r2503, 3;
	xor.b32  	%r2690, %r2688, %r2689;
	shf.l.wrap.b32 	%r2691, %r2672, %r2672, 15;
	shf.l.wrap.b32 	%r2692, %r2672, %r2672, 13;
	xor.b32  	%r2693, %r2691, %r2692;
	shr.u32 	%r2694, %r2672, 10;
	xor.b32  	%r2695, %r2693, %r2694;
	add.s32 	%r2696, %r2690, %r2490;
	add.s32 	%r2697, %r2696, %r2607;
	add.s32 	%r2698, %r2697, %r2695;
	shf.l.wrap.b32 	%r2699, %r2516, %r2516, 25;
	shf.l.wrap.b32 	%r2700, %r2516, %r2516, 14;
	xor.b32  	%r2701, %r2699, %r2700;
	shr.u32 	%r2702, %r2516, 3;
	xor.b32  	%r2703, %r2701, %r2702;
	shf.l.wrap.b32 	%r2704, %r2685, %r2685, 15;
	shf.l.wrap.b32 	%r2705, %r2685, %r2685, 13;
	xor.b32  	%r2706, %r2704, %r2705;
	shr.u32 	%r2707, %r2685, 10;
	xor.b32  	%r2708, %r2706, %r2707;
	add.s32 	%r2709, %r2703, %r2503;
	add.s32 	%r2710, %r2709, %r2620;
	add.s32 	%r2711, %r2710, %r2708;
	shf.l.wrap.b32 	%r2712, %r2529, %r2529, 25;
	shf.l.wrap.b32 	%r2713, %r2529, %r2529, 14;
	xor.b32  	%r2714, %r2712, %r2713;
	shr.u32 	%r2715, %r2529, 3;
	xor.b32  	%r2716, %r2714, %r2715;
	shf.l.wrap.b32 	%r2717, %r2698, %r2698, 15;
	shf.l.wrap.b32 	%r2718, %r2698, %r2698, 13;
	xor.b32  	%r2719, %r2717, %r2718;
	shr.u32 	%r2720, %r2698, 10;
	xor.b32  	%r2721, %r2719, %r2720;
	add.s32 	%r2722, %r2716, %r2516;
	add.s32 	%r2723, %r2722, %r2633;
	add.s32 	%r2724, %r2723, %r2721;
	shf.l.wrap.b32 	%r2725, %r2542, %r2542, 25;
	shf.l.wrap.b32 	%r2726, %r2542, %r2542, 14;
	xor.b32  	%r2727, %r2725, %r2726;
	shr.u32 	%r2728, %r2542, 3;
	xor.b32  	%r2729, %r2727, %r2728;
	shf.l.wrap.b32 	%r2730, %r2711, %r2711, 15;
	shf.l.wrap.b32 	%r2731, %r2711, %r2711, 13;
	xor.b32  	%r2732, %r2730, %r2731;
	shr.u32 	%r2733, %r2711, 10;
	xor.b32  	%r2734, %r2732, %r2733;
	add.s32 	%r2735, %r2729, %r2529;
	add.s32 	%r2736, %r2735, %r2646;
	add.s32 	%r2737, %r2736, %r2734;
	shf.l.wrap.b32 	%r2738, %r2555, %r2555, 25;
	shf.l.wrap.b32 	%r2739, %r2555, %r2555, 14;
	xor.b32  	%r2740, %r2738, %r2739;
	shr.u32 	%r2741, %r2555, 3;
	xor.b32  	%r2742, %r2740, %r2741;
	shf.l.wrap.b32 	%r2743, %r2724, %r2724, 15;
	shf.l.wrap.b32 	%r2744, %r2724, %r2724, 13;
	xor.b32  	%r2745, %r2743, %r2744;
	shr.u32 	%r2746, %r2724, 10;
	xor.b32  	%r2747, %r2745, %r2746;
	add.s32 	%r2748, %r2742, %r2542;
	add.s32 	%r2749, %r2748, %r2659;
	add.s32 	%r2750, %r2749, %r2747;
	add.s32 	%r2751, %r556, %r2201;
	add.s32 	%r2752, %r2751, 1446884106;
	add.s32 	%r2753, %r2751, -1182902091;
	shf.l.wrap.b32 	%r2754, %r2752, %r2752, 26;
	shf.l.wrap.b32 	%r2755, %r2752, %r2752, 21;
	xor.b32  	%r2756, %r2754, %r2755;
	shf.l.wrap.b32 	%r2757, %r2752, %r2752, 7;
	xor.b32  	%r2758, %r2756, %r2757;
	and.b32  	%r2759, %r2752, 1359893119;
	sub.s32 	%r2760, -1446884107, %r2751;
	and.b32  	%r2761, %r2760, -1694144372;
	or.b32  	%r2762, %r2759, %r2761;
	add.s32 	%r2763, %r2758, %r2762;
	add.s32 	%r2764, %r2763, %r582;
	add.s32 	%r2765, %r2764, %r2202;
	shf.l.wrap.b32 	%r2766, %r2753, %r2753, 30;
	shf.l.wrap.b32 	%r2767, %r2753, %r2753, 19;
	xor.b32  	%r2768, %r2766, %r2767;
	shf.l.wrap.b32 	%r2769, %r2753, %r2753, 10;
	xor.b32  	%r2770, %r2768, %r2769;
	and.b32  	%r2771, %r2753, -781301534;
	add.s32 	%r2772, %r2770, %r2771;
	add.s32 	%r2773, %r2765, %r2772;
	add.s32 	%r2774, %r2765, 1542638877;
	add.s32 	%r2775, %r2773, 1233485744;
	shf.l.wrap.b32 	%r2776, %r2774, %r2774, 26;
	shf.l.wrap.b32 	%r2777, %r2774, %r2774, 21;
	xor.b32  	%r2778, %r2776, %r2777;
	shf.l.wrap.b32 	%r2779, %r2774, %r2774, 7;
	xor.b32  	%r2780, %r2778, %r2779;
	and.b32  	%r2781, %r2774, %r2752;
	sub.s32 	%r2782, 604844770, %r2765;
	and.b32  	%r2783, %r2782, 1359893119;
	or.b32  	%r2784, %r2781, %r2783;
	add.s32 	%r2785, %r2780, %r2784;
	add.s32 	%r2786, %r2785, %r608;
	add.s32 	%r2787, %r2786, %r2203;
	shf.l.wrap.b32 	%r2788, %r2775, %r2775, 30;
	shf.l.wrap.b32 	%r2789, %r2775, %r2775, 19;
	xor.b32  	%r2790, %r2788, %r2789;
	shf.l.wrap.b32 	%r2791, %r2775, %r2775, 10;
	xor.b32  	%r2792, %r2790, %r2791;
	xor.b32  	%r2793, %r2753, 1779033703;
	and.b32  	%r2794, %r2775, %r2793;
	and.b32  	%r2795, %r2753, 1779033703;
	xor.b32  	%r2796, %r2794, %r2795;
	add.s32 	%r2797, %r2792, %r2796;
	add.s32 	%r2798, %r2787, %r2797;
	add.s32 	%r2799, %r2787, 1449989905;
	add.s32 	%r2800, %r2798, -1694144372;
	shf.l.wrap.b32 	%r2801, %r2799, %r2799, 26;
	shf.l.wrap.b32 	%r2802, %r2799, %r2799, 21;
	xor.b32  	%r2803, %r2801, %r2802;
	shf.l.wrap.b32 	%r2804, %r2799, %r2799, 7;
	xor.b32  	%r2805, %r2803, %r2804;
	and.b32  	%r2806, %r2799, %r2774;
	sub.s32 	%r2807, -1449989906, %r2787;
	and.b32  	%r2808, %r2752, %r2807;
	or.b32  	%r2809, %r2806, %r2808;
	add.s32 	%r2810, %r2805, %r2809;
	add.s32 	%r2811, %r2810, %r634;
	add.s32 	%r2812, %r2811, %r2204;
	shf.l.wrap.b32 	%r2813, %r2800, %r2800, 30;
	shf.l.wrap.b32 	%r2814, %r2800, %r2800, 19;
	xor.b32  	%r2815, %r2813, %r2814;
	shf.l.wrap.b32 	%r2816, %r2800, %r2800, 10;
	xor.b32  	%r2817, %r2815, %r2816;
	xor.b32  	%r2818, %r2775, %r2753;
	and.b32  	%r2819, %r2800, %r2818;
	and.b32  	%r2820, %r2775, %r2753;
	xor.b32  	%r2821, %r2819, %r2820;
	add.s32 	%r2822, %r2817, %r2821;
	add.s32 	%r2823, %r2812, %r2822;
	add.s32 	%r2824, %r2812, -1156040474;
	add.s32 	%r2825, %r2823, 1359893119;
	shf.l.wrap.b32 	%r2826, %r2824, %r2824, 26;
	shf.l.wrap.b32 	%r2827, %r2824, %r2824, 21;
	xor.b32  	%r2828, %r2826, %r2827;
	shf.l.wrap.b32 	%r2829, %r2824, %r2824, 7;
	xor.b32  	%r2830, %r2828, %r2829;
	and.b32  	%r2831, %r2824, %r2799;
	sub.s32 	%r2832, 1156040473, %r2812;
	and.b32  	%r2833, %r2774, %r2832;
	or.b32  	%r2834, %r2831, %r2833;
	add.s32 	%r2835, %r2830, %r2834;
	add.s32 	%r2836, %r2835, %r2752;
	add.s32 	%r2837, %r2836, %r660;
	add.s32 	%r2838, %r2837, %r2205;
	shf.l.wrap.b32 	%r2839, %r2825, %r2825, 30;
	shf.l.wrap.b32 	%r2840, %r2825, %r2825, 19;
	xor.b32  	%r2841, %r2839, %r2840;
	shf.l.wrap.b32 	%r2842, %r2825, %r2825, 10;
	xor.b32  	%r2843, %r2841, %r2842;
	xor.b32  	%r2844, %r2800, %r2775;
	and.b32  	%r2845, %r2825, %r2844;
	and.b32  	%r2846, %r2800, %r2775;
	xor.b32  	%r2847, %r2845, %r2846;
	add.s32 	%r2848, %r2843, %r2847;
	add.s32 	%r2849, %r2838, %r2753;
	add.s32 	%r2850, %r2848, %r2838;
	shf.l.wrap.b32 	%r2851, %r2849, %r2849, 26;
	shf.l.wrap.b32 	%r2852, %r2849, %r2849, 21;
	xor.b32  	%r2853, %r2851, %r2852;
	shf.l.wrap.b32 	%r2854, %r2849, %r2849, 7;
	xor.b32  	%r2855, %r2853, %r2854;
	and.b32  	%r2856, %r2849, %r2824;
	not.b32 	%r2857, %r2849;
	and.b32  	%r2858, %r2799, %r2857;
	or.b32  	%r2859, %r2856, %r2858;
	add.s32 	%r2860, %r2855, %r2859;
	add.s32 	%r2861, %r2860, %r2774;
	add.s32 	%r2862, %r2861, %r686;
	add.s32 	%r2863, %r2862, %r2206;
	shf.l.wrap.b32 	%r2864, %r2850, %r2850, 30;
	shf.l.wrap.b32 	%r2865, %r2850, %r2850, 19;
	xor.b32  	%r2866, %r2864, %r2865;
	shf.l.wrap.b32 	%r2867, %r2850, %r2850, 10;
	xor.b32  	%r2868, %r2866, %r2867;
	xor.b32  	%r2869, %r2825, %r2800;
	and.b32  	%r2870, %r2850, %r2869;
	and.b32  	%r2871, %r2825, %r2800;
	xor.b32  	%r2872, %r2870, %r2871;
	add.s32 	%r2873, %r2868, %r2872;
	add.s32 	%r2874, %r2863, %r2775;
	add.s32 	%r2875, %r2873, %r2863;
	shf.l.wrap.b32 	%r2876, %r2874, %r2874, 26;
	shf.l.wrap.b32 	%r2877, %r2874, %r2874, 21;
	xor.b32  	%r2878, %r2876, %r2877;
	shf.l.wrap.b32 	%r2879, %r2874, %r2874, 7;
	xor.b32  	%r2880, %r2878, %r2879;
	and.b32  	%r2881, %r2874, %r2849;
	not.b32 	%r2882, %r2874;
	and.b32  	%r2883, %r2824, %r2882;
	or.b32  	%r2884, %r2881, %r2883;
	add.s32 	%r2885, %r2880, %r2884;
	add.s32 	%r2886, %r2885, %r2799;
	add.s32 	%r2887, %r2886, %r711;
	add.s32 	%r2888, %r2887, %r2207;
	shf.l.wrap.b32 	%r2889, %r2875, %r2875, 30;
	shf.l.wrap.b32 	%r2890, %r2875, %r2875, 19;
	xor.b32  	%r2891, %r2889, %r2890;
	shf.l.wrap.b32 	%r2892, %r2875, %r2875, 10;
	xor.b32  	%r2893, %r2891, %r2892;
	xor.b32  	%r2894, %r2850, %r2825;
	and.b32  	%r2895, %r2875, %r2894;
	and.b32  	%r2896, %r2850, %r2825;
	xor.b32  	%r2897, %r2895, %r2896;
	add.s32 	%r2898, %r2893, %r2897;
	add.s32 	%r2899, %r2888, %r2800;
	add.s32 	%r2900, %r2898, %r2888;
	shf.l.wrap.b32 	%r2901, %r2899, %r2899, 26;
	shf.l.wrap.b32 	%r2902, %r2899, %r2899, 21;
	xor.b32  	%r2903, %r2901, %r2902;
	shf.l.wrap.b32 	%r2904, %r2899, %r2899, 7;
	xor.b32  	%r2905, %r2903, %r2904;
	and.b32  	%r2906, %r2899, %r2874;
	not.b32 	%r2907, %r2899;
	and.b32  	%r2908, %r2849, %r2907;
	or.b32  	%r2909, %r2906, %r2908;
	add.s32 	%r2910, %r2905, %r2909;
	add.s32 	%r2911, %r2910, %r2824;
	add.s32 	%r2912, %r2911, %r736;
	add.s32 	%r2913, %r2912, %r2208;
	shf.l.wrap.b32 	%r2914, %r2900, %r2900, 30;
	shf.l.wrap.b32 	%r2915, %r2900, %r2900, 19;
	xor.b32  	%r2916, %r2914, %r2915;
	shf.l.wrap.b32 	%r2917, %r2900, %r2900, 10;
	xor.b32  	%r2918, %r2916, %r2917;
	xor.b32  	%r2919, %r2875, %r2850;
	and.b32  	%r2920, %r2900, %r2919;
	and.b32  	%r2921, %r2875, %r2850;
	xor.b32  	%r2922, %r2920, %r2921;
	add.s32 	%r2923, %r2918, %r2922;
	add.s32 	%r2924, %r2913, %r2825;
	add.s32 	%r2925, %r2923, %r2913;
	shf.l.wrap.b32 	%r2926, %r2924, %r2924, 26;
	shf.l.wrap.b32 	%r2927, %r2924, %r2924, 21;
	xor.b32  	%r2928, %r2926, %r2927;
	shf.l.wrap.b32 	%r2929, %r2924, %r2924, 7;
	xor.b32  	%r2930, %r2928, %r2929;
	and.b32  	%r2931, %r2924, %r2899;
	not.b32 	%r2932, %r2924;
	and.b32  	%r2933, %r2874, %r2932;
	or.b32  	%r2934, %r2931, %r2933;
	add.s32 	%r2935, %r2930, %r2934;
	add.s32 	%r2936, %r2935, %r2849;
	add.s32 	%r2937, %r2936, %r761;
	xor.b32  	%r2938, %r2937, -2147483648;
	shf.l.wrap.b32 	%r2939, %r2925, %r2925, 30;
	shf.l.wrap.b32 	%r2940, %r2925, %r2925, 19;
	xor.b32  	%r2941, %r2939, %r2940;
	shf.l.wrap.b32 	%r2942, %r2925, %r2925, 10;
	xor.b32  	%r2943, %r2941, %r2942;
	xor.b32  	%r2944, %r2900, %r2875;
	and.b32  	%r2945, %r2925, %r2944;
	and.b32  	%r2946, %r2900, %r2875;
	xor.b32  	%r2947, %r2945, %r2946;
	add.s32 	%r2948, %r2943, %r2947;
	add.s32 	%r2949, %r2938, %r2850;
	add.s32 	%r2950, %r2948, %r2938;
	shf.l.wrap.b32 	%r2951, %r2949, %r2949, 26;
	shf.l.wrap.b32 	%r2952, %r2949, %r2949, 21;
	xor.b32  	%r2953, %r2951, %r2952;
	shf.l.wrap.b32 	%r2954, %r2949, %r2949, 7;
	xor.b32  	%r2955, %r2953, %r2954;
	and.b32  	%r2956, %r2949, %r2924;
	not.b32 	%r2957, %r2949;
	and.b32  	%r2958, %r2899, %r2957;
	or.b32  	%r2959, %r2956, %r2958;
	add.s32 	%r2960, %r2955, %r2959;
	add.s32 	%r2961, %r2960, %r2874;
	add.s32 	%r2962, %r2961, %r786;
	shf.l.wrap.b32 	%r2963, %r2950, %r2950, 30;
	shf.l.wrap.b32 	%r2964, %r2950, %r2950, 19;
	xor.b32  	%r2965, %r2963, %r2964;
	shf.l.wrap.b32 	%r2966, %r2950, %r2950, 10;
	xor.b32  	%r2967, %r2965, %r2966;
	xor.b32  	%r2968, %r2925, %r2900;
	and.b32  	%r2969, %r2950, %r2968;
	and.b32  	%r2970, %r2925, %r2900;
	xor.b32  	%r2971, %r2969, %r2970;
	add.s32 	%r2972, %r2967, %r2971;
	add.s32 	%r2973, %r2962, %r2875;
	add.s32 	%r2974, %r2972, %r2962;
	shf.l.wrap.b32 	%r2975, %r2973, %r2973, 26;
	shf.l.wrap.b32 	%r2976, %r2973, %r2973, 21;
	xor.b32  	%r2977, %r2975, %r2976;
	shf.l.wrap.b32 	%r2978, %r2973, %r2973, 7;
	xor.b32  	%r2979, %r2977, %r2978;
	and.b32  	%r2980, %r2973, %r2949;
	not.b32 	%r2981, %r2973;
	and.b32  	%r2982, %r2924, %r2981;
	or.b32  	%r2983, %r2980, %r2982;
	add.s32 	%r2984, %r2979, %r2983;
	add.s32 	%r2985, %r2984, %r2899;
	add.s32 	%r2986, %r2985, %r811;
	shf.l.wrap.b32 	%r2987, %r2974, %r2974, 30;
	shf.l.wrap.b32 	%r2988, %r2974, %r2974, 19;
	xor.b32  	%r2989, %r2987, %r2988;
	shf.l.wrap.b32 	%r2990, %r2974, %r2974, 10;
	xor.b32  	%r2991, %r2989, %r2990;
	xor.b32  	%r2992, %r2950, %r2925;
	and.b32  	%r2993, %r2974, %r2992;
	and.b32  	%r2994, %r2950, %r2925;
	xor.b32  	%r2995, %r2993, %r2994;
	add.s32 	%r2996, %r2991, %r2995;
	add.s32 	%r2997, %r2986, %r2900;
	add.s32 	%r2998, %r2996, %r2986;
	shf.l.wrap.b32 	%r2999, %r2997, %r2997, 26;
	shf.l.wrap.b32 	%r3000, %r2997, %r2997, 21;
	xor.b32  	%r3001, %r2999, %r3000;
	shf.l.wrap.b32 	%r3002, %r2997, %r2997, 7;
	xor.b32  	%r3003, %r3001, %r3002;
	and.b32  	%r3004, %r2997, %r2973;
	not.b32 	%r3005, %r2997;
	and.b32  	%r3006, %r2949, %r3005;
	or.b32  	%r3007, %r3004, %r3006;
	add.s32 	%r3008, %r3003, %r3007;
	add.s32 	%r3009, %r3008, %r2924;
	add.s32 	%r3010, %r3009, %r836;
	shf.l.wrap.b32 	%r3011, %r2998, %r2998, 30;
	shf.l.wrap.b32 	%r3012, %r2998, %r2998, 19;
	xor.b32  	%r3013, %r3011, %r3012;
	shf.l.wrap.b32 	%r3014, %r2998, %r2998, 10;
	xor.b32  	%r3015, %r3013, %r3014;
	xor.b32  	%r3016, %r2974, %r2950;
	and.b32  	%r3017, %r2998, %r3016;
	and.b32  	%r3018, %r2974, %r2950;
	xor.b32  	%r3019, %r3017, %r3018;
	add.s32 	%r3020, %r3015, %r3019;
	add.s32 	%r3021, %r3010, %r2925;
	add.s32 	%r3022, %r3020, %r3010;
	shf.l.wrap.b32 	%r3023, %r3021, %r3021, 26;
	shf.l.wrap.b32 	%r3024, %r3021, %r3021, 21;
	xor.b32  	%r3025, %r3023, %r3024;
	shf.l.wrap.b32 	%r3026, %r3021, %r3021, 7;
	xor.b32  	%r3027, %r3025, %r3026;
	and.b32  	%r3028, %r3021, %r2997;
	not.b32 	%r3029, %r3021;
	and.b32  	%r3030, %r2973, %r3029;
	or.b32  	%r3031, %r3028, %r3030;
	add.s32 	%r3032, %r3027, %r3031;
	add.s32 	%r3033, %r3032, %r2949;
	add.s32 	%r3034, %r3033, %r861;
	shf.l.wrap.b32 	%r3035, %r3022, %r3022, 30;
	shf.l.wrap.b32 	%r3036, %r3022, %r3022, 19;
	xor.b32  	%r3037, %r3035, %r3036;
	shf.l.wrap.b32 	%r3038, %r3022, %r3022, 10;
	xor.b32  	%r3039, %r3037, %r3038;
	xor.b32  	%r3040, %r2998, %r2974;
	and.b32  	%r3041, %r3022, %r3040;
	and.b32  	%r3042, %r2998, %r2974;
	xor.b32  	%r3043, %r3041, %r3042;
	add.s32 	%r3044, %r3039, %r3043;
	add.s32 	%r3045, %r3034, %r2950;
	add.s32 	%r3046, %r3044, %r3034;
	shf.l.wrap.b32 	%r3047, %r3045, %r3045, 26;
	shf.l.wrap.b32 	%r3048, %r3045, %r3045, 21;
	xor.b32  	%r3049, %r3047, %r3048;
	shf.l.wrap.b32 	%r3050, %r3045, %r3045, 7;
	xor.b32  	%r3051, %r3049, %r3050;
	and.b32  	%r3052, %r3045, %r3021;
	not.b32 	%r3053, %r3045;
	and.b32  	%r3054, %r2997, %r3053;
	or.b32  	%r3055, %r3052, %r3054;
	add.s32 	%r3056, %r3051, %r3055;
	add.s32 	%r3057, %r3056, %r2973;
	add.s32 	%r3058, %r3057, %r886;
	shf.l.wrap.b32 	%r3059, %r3046, %r3046, 30;
	shf.l.wrap.b32 	%r3060, %r3046, %r3046, 19;
	xor.b32  	%r3061, %r3059, %r3060;
	shf.l.wrap.b32 	%r3062, %r3046, %r3046, 10;
	xor.b32  	%r3063, %r3061, %r3062;
	xor.b32  	%r3064, %r3022, %r2998;
	and.b32  	%r3065, %r3046, %r3064;
	and.b32  	%r3066, %r3022, %r2998;
	xor.b32  	%r3067, %r3065, %r3066;
	add.s32 	%r3068, %r3063, %r3067;
	add.s32 	%r3069, %r3058, %r2974;
	add.s32 	%r3070, %r3068, %r3058;
	shf.l.wrap.b32 	%r3071, %r3069, %r3069, 26;
	shf.l.wrap.b32 	%r3072, %r3069, %r3069, 21;
	xor.b32  	%r3073, %r3071, %r3072;
	shf.l.wrap.b32 	%r3074, %r3069, %r3069, 7;
	xor.b32  	%r3075, %r3073, %r3074;
	and.b32  	%r3076, %r3069, %r3045;
	not.b32 	%r3077, %r3069;
	and.b32  	%r3078, %r3021, %r3077;
	or.b32  	%r3079, %r3076, %r3078;
	add.s32 	%r3080, %r3075, %r3079;
	add.s32 	%r3081, %r3080, %r2997;
	add.s32 	%r3082, %r3081, %r911;
	shf.l.wrap.b32 	%r3083, %r3070, %r3070, 30;
	shf.l.wrap.b32 	%r3084, %r3070, %r3070, 19;
	xor.b32  	%r3085, %r3083, %r3084;
	shf.l.wrap.b32 	%r3086, %r3070, %r3070, 10;
	xor.b32  	%r3087, %r3085, %r3086;
	xor.b32  	%r3088, %r3046, %r3022;
	and.b32  	%r3089, %r3070, %r3088;
	and.b32  	%r3090, %r3046, %r3022;
	xor.b32  	%r3091, %r3089, %r3090;
	add.s32 	%r3092, %r3087, %r3091;
	add.s32 	%r3093, %r3082, %r2998;
	add.s32 	%r3094, %r3092, %r3082;
	shf.l.wrap.b32 	%r3095, %r3093, %r3093, 26;
	shf.l.wrap.b32 	%r3096, %r3093, %r3093, 21;
	xor.b32  	%r3097, %r3095, %r3096;
	shf.l.wrap.b32 	%r3098, %r3093, %r3093, 7;
	xor.b32  	%r3099, %r3097, %r3098;
	and.b32  	%r3100, %r3093, %r3069;
	not.b32 	%r3101, %r3093;
	and.b32  	%r3102, %r3045, %r3101;
	or.b32  	%r3103, %r3100, %r3102;
	add.s32 	%r3104, %r3099, %r3103;
	add.s32 	%r3105, %r3104, %r3021;
	add.s32 	%r3106, %r3105, %r936;
	add.s32 	%r3107, %r3106, 256;
	shf.l.wrap.b32 	%r3108, %r3094, %r3094, 30;
	shf.l.wrap.b32 	%r3109, %r3094, %r3094, 19;
	xor.b32  	%r3110, %r3108, %r3109;
	shf.l.wrap.b32 	%r3111, %r3094, %r3094, 10;
	xor.b32  	%r3112, %r3110, %r3111;
	xor.b32  	%r3113, %r3070, %r3046;
	and.b32  	%r3114, %r3094, %r3113;
	and.b32  	%r3115, %r3070, %r3046;
	xor.b32  	%r3116, %r3114, %r3115;
	add.s32 	%r3117, %r3112, %r3116;
	add.s32 	%r3118, %r3107, %r3022;
	add.s32 	%r3119, %r3117, %r3107;
	shf.l.wrap.b32 	%r3120, %r3118, %r3118, 26;
	shf.l.wrap.b32 	%r3121, %r3118, %r3118, 21;
	xor.b32  	%r3122, %r3120, %r3121;
	shf.l.wrap.b32 	%r3123, %r3118, %r3118, 7;
	xor.b32  	%r3124, %r3122, %r3123;
	and.b32  	%r3125, %r3118, %r3093;
	not.b32 	%r3126, %r3118;
	and.b32  	%r3127, %r3069, %r3126;
	or.b32  	%r3128, %r3125, %r3127;
	add.s32 	%r3129, %r3124, %r3128;
	add.s32 	%r3130, %r3129, %r3045;
	add.s32 	%r3131, %r3130, %r962;
	add.s32 	%r3132, %r3131, %r2214;
	shf.l.wrap.b32 	%r3133, %r3119, %r3119, 30;
	shf.l.wrap.b32 	%r3134, %r3119, %r3119, 19;
	xor.b32  	%r3135, %r3133, %r3134;
	shf.l.wrap.b32 	%r3136, %r3119, %r3119, 10;
	xor.b32  	%r3137, %r3135, %r3136;
	xor.b32  	%r3138, %r3094, %r3070;
	and.b32  	%r3139, %r3119, %r3138;
	and.b32  	%r3140, %r3094, %r3070;
	xor.b32  	%r3141, %r3139, %r3140;
	add.s32 	%r3142, %r3137, %r3141;
	add.s32 	%r3143, %r3132, %r3046;
	add.s32 	%r3144, %r3142, %r3132;
	shf.l.wrap.b32 	%r3145, %r3143, %r3143, 26;
	shf.l.wrap.b32 	%r3146, %r3143, %r3143, 21;
	xor.b32  	%r3147, %r3145, %r3146;
	shf.l.wrap.b32 	%r3148, %r3143, %r3143, 7;
	xor.b32  	%r3149, %r3147, %r3148;
	and.b32  	%r3150, %r3143, %r3118;
	not.b32 	%r3151, %r3143;
	and.b32  	%r3152, %r3093, %r3151;
	or.b32  	%r3153, %r3150, %r3152;
	add.s32 	%r3154, %r3149, %r3153;
	add.s32 	%r3155, %r3154, %r3069;
	add.s32 	%r3156, %r3155, %r988;
	add.s32 	%r3157, %r3156, %r2221;
	shf.l.wrap.b32 	%r3158, %r3144, %r3144, 30;
	shf.l.wrap.b32 	%r3159, %r3144, %r3144, 19;
	xor.b32  	%r3160, %r3158, %r3159;
	shf.l.wrap.b32 	%r3161, %r3144, %r3144, 10;
	xor.b32  	%r3162, %r3160, %r3161;
	xor.b32  	%r3163, %r3119, %r3094;
	and.b32  	%r3164, %r3144, %r3163;
	and.b32  	%r3165, %r3119, %r3094;
	xor.b32  	%r3166, %r3164, %r3165;
	add.s32 	%r3167, %r3162, %r3166;
	add.s32 	%r3168, %r3157, %r3070;
	add.s32 	%r3169, %r3167, %r3157;
	shf.l.wrap.b32 	%r3170, %r3168, %r3168, 26;
	shf.l.wrap.b32 	%r3171, %r3168, %r3168, 21;
	xor.b32  	%r3172, %r3170, %r3171;
	shf.l.wrap.b32 	%r3173, %r3168, %r3168, 7;
	xor.b32  	%r3174, %r3172, %r3173;
	and.b32  	%r3175, %r3168, %r3143;
	not.b32 	%r3176, %r3168;
	and.b32  	%r3177, %r3118, %r3176;
	or.b32  	%r3178, %r3175, %r3177;
	add.s32 	%r3179, %r3174, %r3178;
	add.s32 	%r3180, %r3179, %r3093;
	add.s32 	%r3181, %r3180, %r1014;
	add.s32 	%r3182, %r3181, %r2233;
	shf.l.wrap.b32 	%r3183, %r3169, %r3169, 30;
	shf.l.wrap.b32 	%r3184, %r3169, %r3169, 19;
	xor.b32  	%r3185, %r3183, %r3184;
	shf.l.wrap.b32 	%r3186, %r3169, %r3169, 10;
	xor.b32  	%r3187, %r3185, %r3186;
	xor.b32  	%r3188, %r3144, %r3119;
	and.b32  	%r3189, %r3169, %r3188;
	and.b32  	%r3190, %r3144, %r3119;
	xor.b32  	%r3191, %r3189, %r3190;
	add.s32 	%r3192, %r3187, %r3191;
	add.s32 	%r3193, %r3182, %r3094;
	add.s32 	%r3194, %r3192, %r3182;
	shf.l.wrap.b32 	%r3195, %r3193, %r3193, 26;
	shf.l.wrap.b32 	%r3196, %r3193, %r3193, 21;
	xor.b32  	%r3197, %r3195, %r3196;
	shf.l.wrap.b32 	%r3198, %r3193, %r3193, 7;
	xor.b32  	%r3199, %r3197, %r3198;
	and.b32  	%r3200, %r3193, %r3168;
	not.b32 	%r3201, %r3193;
	and.b32  	%r3202, %r3143, %r3201;
	or.b32  	%r3203, %r3200, %r3202;
	add.s32 	%r3204, %r3199, %r3203;
	add.s32 	%r3205, %r3204, %r3118;
	add.s32 	%r3206, %r3205, %r1040;
	add.s32 	%r3207, %r3206, %r2245;
	shf.l.wrap.b32 	%r3208, %r3194, %r3194, 30;
	shf.l.wrap.b32 	%r3209, %r3194, %r3194, 19;
	xor.b32  	%r3210, %r3208, %r3209;
	shf.l.wrap.b32 	%r3211, %r3194, %r3194, 10;
	xor.b32  	%r3212, %r3210, %r3211;
	xor.b32  	%r3213, %r3169, %r3144;
	and.b32  	%r3214, %r3194, %r3213;
	and.b32  	%r3215, %r3169, %r3144;
	xor.b32  	%r3216, %r3214, %r3215;
	add.s32 	%r3217, %r3212, %r3216;
	add.s32 	%r3218, %r3207, %r3119;
	add.s32 	%r3219, %r3217, %r3207;
	shf.l.wrap.b32 	%r3220, %r3218, %r3218, 26;
	shf.l.wrap.b32 	%r3221, %r3218, %r3218, 21;
	xor.b32  	%r3222, %r3220, %r3221;
	shf.l.wrap.b32 	%r3223, %r3218, %r3218, 7;
	xor.b32  	%r3224, %r3222, %r3223;
	and.b32  	%r3225, %r3218, %r3193;
	not.b32 	%r3226, %r3218;
	and.b32  	%r3227, %r3168, %r3226;
	or.b32  	%r3228, %r3225, %r3227;
	add.s32 	%r3229, %r3224, %r3228;
	add.s32 	%r3230, %r3229, %r3143;
	add.s32 	%r3231, %r3230, %r1066;
	add.s32 	%r3232, %r3231, %r2257;
	shf.l.wrap.b32 	%r3233, %r3219, %r3219, 30;
	shf.l.wrap.b32 	%r3234, %r3219, %r3219, 19;
	xor.b32  	%r3235, %r3233, %r3234;
	shf.l.wrap.b32 	%r3236, %r3219, %r3219, 10;
	xor.b32  	%r3237, %r3235, %r3236;
	xor.b32  	%r3238, %r3194, %r3169;
	and.b32  	%r3239, %r3219, %r3238;
	and.b32  	%r3240, %r3194, %r3169;
	xor.b32  	%r3241, %r3239, %r3240;
	add.s32 	%r3242, %r3237, %r3241;
	add.s32 	%r3243, %r3232, %r3144;
	add.s32 	%r3244, %r3242, %r3232;
	shf.l.wrap.b32 	%r3245, %r3243, %r3243, 26;
	shf.l.wrap.b32 	%r3246, %r3243, %r3243, 21;
	xor.b32  	%r3247, %r3245, %r3246;
	shf.l.wrap.b32 	%r3248, %r3243, %r3243, 7;
	xor.b32  	%r3249, %r3247, %r3248;
	and.b32  	%r3250, %r3243, %r3218;
	not.b32 	%r3251, %r3243;
	and.b32  	%r3252, %r3193, %r3251;
	or.b32  	%r3253, %r3250, %r3252;
	add.s32 	%r3254, %r3249, %r3253;
	add.s32 	%r3255, %r3254, %r3168;
	add.s32 	%r3256, %r3255, %r1092;
	add.s32 	%r3257, %r3256, %r2269;
	shf.l.wrap.b32 	%r3258, %r3244, %r3244, 30;
	shf.l.wrap.b32 	%r3259, %r3244, %r3244, 19;
	xor.b32  	%r3260, %r3258, %r3259;
	shf.l.wrap.b32 	%r3261, %r3244, %r3244, 10;
	xor.b32  	%r3262, %r3260, %r3261;
	xor.b32  	%r3263, %r3219, %r3194;
	and.b32  	%r3264, %r3244, %r3263;
	and.b32  	%r3265, %r3219, %r3194;
	xor.b32  	%r3266, %r3264, %r3265;
	add.s32 	%r3267, %r3262, %r3266;
	add.s32 	%r3268, %r3257, %r3169;
	add.s32 	%r3269, %r3267, %r3257;
	shf.l.wrap.b32 	%r3270, %r3268, %r3268, 26;
	shf.l.wrap.b32 	%r3271, %r3268, %r3268, 21;
	xor.b32  	%r3272, %r3270, %r3271;
	shf.l.wrap.b32 	%r3273, %r3268, %r3268, 7;
	xor.b32  	%r3274, %r3272, %r3273;
	and.b32  	%r3275, %r3268, %r3243;
	not.b32 	%r3276, %r3268;
	and.b32  	%r3277, %r3218, %r3276;
	or.b32  	%r3278, %r3275, %r3277;
	add.s32 	%r3279, %r3274, %r3278;
	add.s32 	%r3280, %r3279, %r3193;
	add.s32 	%r3281, %r3280, %r1118;
	add.s32 	%r3282, %r3281, %r2282;
	shf.l.wrap.b32 	%r3283, %r3269, %r3269, 30;
	shf.l.wrap.b32 	%r3284, %r3269, %r3269, 19;
	xor.b32  	%r3285, %r3283, %r3284;
	shf.l.wrap.b32 	%r3286, %r3269, %r3269, 10;
	xor.b32  	%r3287, %r3285, %r3286;
	xor.b32  	%r3288, %r3244, %r3219;
	and.b32  	%r3289, %r3269, %r3288;
	and.b32  	%r3290, %r3244, %r3219;
	xor.b32  	%r3291, %r3289, %r3290;
	add.s32 	%r3292, %r3287, %r3291;
	add.s32 	%r3293, %r3282, %r3194;
	add.s32 	%r3294, %r3292, %r3282;
	shf.l.wrap.b32 	%r3295, %r3293, %r3293, 26;
	shf.l.wrap.b32 	%r3296, %r3293, %r3293, 21;
	xor.b32  	%r3297, %r3295, %r3296;
	shf.l.wrap.b32 	%r3298, %r3293, %r3293, 7;
	xor.b32  	%r3299, %r3297, %r3298;
	and.b32  	%r3300, %r3293, %r3268;
	not.b32 	%r3301, %r3293;
	and.b32  	%r3302, %r3243, %r3301;
	or.b32  	%r3303, %r3300, %r3302;
	add.s32 	%r3304, %r3299, %r3303;
	add.s32 	%r3305, %r3304, %r3218;
	add.s32 	%r3306, %r3305, %r1144;
	add.s32 	%r3307, %r3306, %r2290;
	shf.l.wrap.b32 	%r3308, %r3294, %r3294, 30;
	shf.l.wrap.b32 	%r3309, %r3294, %r3294, 19;
	xor.b32  	%r3310, %r3308, %r3309;
	shf.l.wrap.b32 	%r3311, %r3294, %r3294, 10;
	xor.b32  	%r3312, %r3310, %r3311;
	xor.b32  	%r3313, %r3269, %r3244;
	and.b32  	%r3314, %r3294, %r3313;
	and.b32  	%r3315, %r3269, %r3244;
	xor.b32  	%r3316, %r3314, %r3315;
	add.s32 	%r3317, %r3312, %r3316;
	add.s32 	%r3318, %r3307, %r3219;
	add.s32 	%r3319, %r3317, %r3307;
	shf.l.wrap.b32 	%r3320, %r3318, %r3318, 26;
	shf.l.wrap.b32 	%r3321, %r3318, %r3318, 21;
	xor.b32  	%r3322, %r3320, %r3321;
	shf.l.wrap.b32 	%r3323, %r3318, %r3318, 7;
	xor.b32  	%r3324, %r3322, %r3323;
	and.b32  	%r3325, %r3318, %r3293;
	not.b32 	%r3326, %r3318;
	and.b32  	%r3327, %r3268, %r3326;
	or.b32  	%r3328, %r3325, %r3327;
	add.s32 	%r3329, %r3324, %r3328;
	add.s32 	%r3330, %r3329, %r3243;
	add.s32 	%r3331, %r3330, %r1170;
	add.s32 	%r3332, %r3331, %r2297;
	shf.l.wrap.b32 	%r3333, %r3319, %r3319, 30;
	shf.l.wrap.b32 	%r3334, %r3319, %r3319, 19;
	xor.b32  	%r3335, %r3333, %r3334;
	shf.l.wrap.b32 	%r3336, %r3319, %r3319, 10;
	xor.b32  	%r3337, %r3335, %r3336;
	xor.b32  	%r3338, %r3294, %r3269;
	and.b32  	%r3339, %r3319, %r3338;
	and.b32  	%r3340, %r3294, %r3269;
	xor.b32  	%r3341, %r3339, %r3340;
	add.s32 	%r3342, %r3337, %r3341;
	add.s32 	%r3343, %r3332, %r3244;
	add.s32 	%r3344, %r3342, %r3332;
	shf.l.wrap.b32 	%r3345, %r3343, %r3343, 26;
	shf.l.wrap.b32 	%r3346, %r3343, %r3343, 21;
	xor.b32  	%r3347, %r3345, %r3346;
	shf.l.wrap.b32 	%r3348, %r3343, %r3343, 7;
	xor.b32  	%r3349, %r3347, %r3348;
	and.b32  	%r3350, %r3343, %r3318;
	not.b32 	%r3351, %r3343;
	and.b32  	%r3352, %r3293, %r3351;
	or.b32  	%r3353, %r3350, %r3352;
	add.s32 	%r3354, %r3349, %r3353;
	add.s32 	%r3355, %r3354, %r3268;
	add.s32 	%r3356, %r3355, %r1196;
	add.s32 	%r3357, %r3356, %r2303;
	shf.l.wrap.b32 	%r3358, %r3344, %r3344, 30;
	shf.l.wrap.b32 	%r3359, %r3344, %r3344, 19;
	xor.b32  	%r3360, %r3358, %r3359;
	shf.l.wrap.b32 	%r3361, %r3344, %r3344, 10;
	xor.b32  	%r3362, %r3360, %r3361;
	xor.b32  	%r3363, %r3319, %r3294;
	and.b32  	%r3364, %r3344, %r3363;
	and.b32  	%r3365, %r3319, %r3294;
	xor.b32  	%r3366, %r3364, %r3365;
	add.s32 	%r3367, %r3362, %r3366;
	add.s32 	%r3368, %r3357, %r3269;
	add.s32 	%r3369, %r3367, %r3357;
	shf.l.wrap.b32 	%r3370, %r3368, %r3368, 26;
	shf.l.wrap.b32 	%r3371, %r3368, %r3368, 21;
	xor.b32  	%r3372, %r3370, %r3371;
	shf.l.wrap.b32 	%r3373, %r3368, %r3368, 7;
	xor.b32  	%r3374, %r3372, %r3373;
	and.b32  	%r3375, %r3368, %r3343;
	not.b32 	%r3376, %r3368;
	and.b32  	%r3377, %r3318, %r3376;
	or.b32  	%r3378, %r3375, %r3377;
	add.s32 	%r3379, %r3374, %r3378;
	add.s32 	%r3380, %r3379, %r3293;
	add.s32 	%r3381, %r3380, %r1222;
	add.s32 	%r3382, %r3381, %r2309;
	shf.l.wrap.b32 	%r3383, %r3369, %r3369, 30;
	shf.l.wrap.b32 	%r3384, %r3369, %r3369, 19;
	xor.b32  	%r3385, %r3383, %r3384;
	shf.l.wrap.b32 	%r3386, %r3369, %r3369, 10;
	xor.b32  	%r3387, %r3385, %r3386;
	xor.b32  	%r3388, %r3344, %r3319;
	and.b32  	%r3389, %r3369, %r3388;
	and.b32  	%r3390, %r3344, %r3319;
	xor.b32  	%r3391, %r3389, %r3390;
	add.s32 	%r3392, %r3387, %r3391;
	add.s32 	%r3393, %r3382, %r3294;
	add.s32 	%r3394, %r3392, %r3382;
	shf.l.wrap.b32 	%r3395, %r3393, %r3393, 26;
	shf.l.wrap.b32 	%r3396, %r3393, %r3393, 21;
	xor.b32  	%r3397, %r3395, %r3396;
	shf.l.wrap.b32 	%r3398, %r3393, %r3393, 7;
	xor.b32  	%r3399, %r3397, %r3398;
	and.b32  	%r3400, %r3393, %r3368;
	not.b32 	%r3401, %r3393;
	and.b32  	%r3402, %r3343, %r3401;
	or.b32  	%r3403, %r3400, %r3402;
	add.s32 	%r3404, %r3399, %r3403;
	add.s32 	%r3405, %r3404, %r3318;
	add.s32 	%r3406, %r3405, %r1248;
	add.s32 	%r3407, %r3406, %r2315;
	shf.l.wrap.b32 	%r3408, %r3394, %r3394, 30;
	shf.l.wrap.b32 	%r3409, %r3394, %r3394, 19;
	xor.b32  	%r3410, %r3408, %r3409;
	shf.l.wrap.b32 	%r3411, %r3394, %r3394, 10;
	xor.b32  	%r3412, %r3410, %r3411;
	xor.b32  	%r3413, %r3369, %r3344;
	and.b32  	%r3414, %r3394, %r3413;
	and.b32  	%r3415, %r3369, %r3344;
	xor.b32  	%r3416, %r3414, %r3415;
	add.s32 	%r3417, %r3412, %r3416;
	add.s32 	%r3418, %r3407, %r3319;
	add.s32 	%r3419, %r3417, %r3407;
	shf.l.wrap.b32 	%r3420, %r3418, %r3418, 26;
	shf.l.wrap.b32 	%r3421, %r3418, %r3418, 21;
	xor.b32  	%r3422, %r3420, %r3421;
	shf.l.wrap.b32 	%r3423, %r3418, %r3418, 7;
	xor.b32  	%r3424, %r3422, %r3423;
	and.b32  	%r3425, %r3418, %r3393;
	not.b32 	%r3426, %r3418;
	and.b32  	%r3427, %r3368, %r3426;
	or.b32  	%r3428, %r3425, %r3427;
	add.s32 	%r3429, %r3424, %r3428;
	add.s32 	%r3430, %r3429, %r3343;
	add.s32 	%r3431, %r3430, %r1274;
	add.s32 	%r3432, %r3431, %r2321;
	shf.l.wrap.b32 	%r3433, %r3419, %r3419, 30;
	shf.l.wrap.b32 	%r3434, %r3419, %r3419, 19;
	xor.b32  	%r3435, %r3433, %r3434;
	shf.l.wrap.b32 	%r3436, %r3419, %r3419, 10;
	xor.b32  	%r3437, %r3435, %r3436;
	xor.b32  	%r3438, %r3394, %r3369;
	and.b32  	%r3439, %r3419, %r3438;
	and.b32  	%r3440, %r3394, %r3369;
	xor.b32  	%r3441, %r3439, %r3440;
	add.s32 	%r3442, %r3437, %r3441;
	add.s32 	%r3443, %r3432, %r3344;
	add.s32 	%r3444, %r3442, %r3432;
	shf.l.wrap.b32 	%r3445, %r3443, %r3443, 26;
	shf.l.wrap.b32 	%r3446, %r3443, %r3443, 21;
	xor.b32  	%r3447, %r3445, %r3446;
	shf.l.wrap.b32 	%r3448, %r3443, %r3443, 7;
	xor.b32  	%r3449, %r3447, %r3448;
	and.b32  	%r3450, %r3443, %r3418;
	not.b32 	%r3451, %r3443;
	and.b32  	%r3452, %r3393, %r3451;
	or.b32  	%r3453, %r3450, %r3452;
	add.s32 	%r3454, %r3449, %r3453;
	add.s32 	%r3455, %r3454, %r3368;
	add.s32 	%r3456, %r3455, %r1300;
	add.s32 	%r3457, %r3456, %r2327;
	shf.l.wrap.b32 	%r3458, %r3444, %r3444, 30;
	shf.l.wrap.b32 	%r3459, %r3444, %r3444, 19;
	xor.b32  	%r3460, %r3458, %r3459;
	shf.l.wrap.b32 	%r3461, %r3444, %r3444, 10;
	xor.b32  	%r3462, %r3460, %r3461;
	xor.b32  	%r3463, %r3419, %r3394;
	and.b32  	%r3464, %r3444, %r3463;
	and.b32  	%r3465, %r3419, %r3394;
	xor.b32  	%r3466, %r3464, %r3465;
	add.s32 	%r3467, %r3462, %r3466;
	add.s32 	%r3468, %r3457, %r3369;
	add.s32 	%r3469, %r3467, %r3457;
	shf.l.wrap.b32 	%r3470, %r3468, %r3468, 26;
	shf.l.wrap.b32 	%r3471, %r3468, %r3468, 21;
	xor.b32  	%r3472, %r3470, %r3471;
	shf.l.wrap.b32 	%r3473, %r3468, %r3468, 7;
	xor.b32  	%r3474, %r3472, %r3473;
	and.b32  	%r3475, %r3468, %r3443;
	not.b32 	%r3476, %r3468;
	and.b32  	%r3477, %r3418, %r3476;
	or.b32  	%r3478, %r3475, %r3477;
	add.s32 	%r3479, %r3474, %r3478;
	add.s32 	%r3480, %r3479, %r3393;
	add.s32 	%r3481, %r3480, %r1326;
	add.s32 	%r3482, %r3481, %r2334;
	shf.l.wrap.b32 	%r3483, %r3469, %r3469, 30;
	shf.l.wrap.b32 	%r3484, %r3469, %r3469, 19;
	xor.b32  	%r3485, %r3483, %r3484;
	shf.l.wrap.b32 	%r3486, %r3469, %r3469, 10;
	xor.b32  	%r3487, %r3485, %r3486;
	xor.b32  	%r3488, %r3444, %r3419;
	and.b32  	%r3489, %r3469, %r3488;
	and.b32  	%r3490, %r3444, %r3419;
	xor.b32  	%r3491, %r3489, %r3490;
	add.s32 	%r3492, %r3487, %r3491;
	add.s32 	%r3493, %r3482, %r3394;
	add.s32 	%r3494, %r3492, %r3482;
	shf.l.wrap.b32 	%r3495, %r3493, %r3493, 26;
	shf.l.wrap.b32 	%r3496, %r3493, %r3493, 21;
	xor.b32  	%r3497, %r3495, %r3496;
	shf.l.wrap.b32 	%r3498, %r3493, %r3493, 7;
	xor.b32  	%r3499, %r3497, %r3498;
	and.b32  	%r3500, %r3493, %r3468;
	not.b32 	%r3501, %r3493;
	and.b32  	%r3502, %r3443, %r3501;
	or.b32  	%r3503, %r3500, %r3502;
	add.s32 	%r3504, %r3499, %r3503;
	add.s32 	%r3505, %r3504, %r3418;
	add.s32 	%r3506, %r3505, %r1352;
	add.s32 	%r3507, %r3506, %r2347;
	shf.l.wrap.b32 	%r3508, %r3494, %r3494, 30;
	shf.l.wrap.b32 	%r3509, %r3494, %r3494, 19;
	xor.b32  	%r3510, %r3508, %r3509;
	shf.l.wrap.b32 	%r3511, %r3494, %r3494, 10;
	xor.b32  	%r3512, %r3510, %r3511;
	xor.b32  	%r3513, %r3469, %r3444;
	and.b32  	%r3514, %r3494, %r3513;
	and.b32  	%r3515, %r3469, %r3444;
	xor.b32  	%r3516, %r3514, %r3515;
	add.s32 	%r3517, %r3512, %r3516;
	add.s32 	%r3518, %r3507, %r3419;
	add.s32 	%r3519, %r3517, %r3507;
	shf.l.wrap.b32 	%r3520, %r3518, %r3518, 26;
	shf.l.wrap.b32 	%r3521, %r3518, %r3518, 21;
	xor.b32  	%r3522, %r3520, %r3521;
	shf.l.wrap.b32 	%r3523, %r3518, %r3518, 7;
	xor.b32  	%r3524, %r3522, %r3523;
	and.b32  	%r3525, %r3518, %r3493;
	not.b32 	%r3526, %r3518;
	and.b32  	%r3527, %r3468, %r3526;
	or.b32  	%r3528, %r3525, %r3527;
	add.s32 	%r3529, %r3524, %r3528;
	add.s32 	%r3530, %r3529, %r3443;
	add.s32 	%r3531, %r3530, %r1378;
	add.s32 	%r3532, %r3531, %r2360;
	shf.l.wrap.b32 	%r3533, %r3519, %r3519, 30;
	shf.l.wrap.b32 	%r3534, %r3519, %r3519, 19;
	xor.b32  	%r3535, %r3533, %r3534;
	shf.l.wrap.b32 	%r3536, %r3519, %r3519, 10;
	xor.b32  	%r3537, %r3535, %r3536;
	xor.b32  	%r3538, %r3494, %r3469;
	and.b32  	%r3539, %r3519, %r3538;
	and.b32  	%r3540, %r3494, %r3469;
	xor.b32  	%r3541, %r3539, %r3540;
	add.s32 	%r3542, %r3537, %r3541;
	add.s32 	%r3543, %r3532, %r3444;
	add.s32 	%r3544, %r3542, %r3532;
	shf.l.wrap.b32 	%r3545, %r3543, %r3543, 26;
	shf.l.wrap.b32 	%r3546, %r3543, %r3543, 21;
	xor.b32  	%r3547, %r3545, %r3546;
	shf.l.wrap.b32 	%r3548, %r3543, %r3543, 7;
	xor.b32  	%r3549, %r3547, %r3548;
	and.b32  	%r3550, %r3543, %r3518;
	not.b32 	%r3551, %r3543;
	and.b32  	%r3552, %r3493, %r3551;
	or.b32  	%r3553, %r3550, %r3552;
	add.s32 	%r3554, %r3549, %r3553;
	add.s32 	%r3555, %r3554, %r3468;
	add.s32 	%r3556, %r3555, %r1404;
	add.s32 	%r3557, %r3556, %r2373;
	shf.l.wrap.b32 	%r3558, %r3544, %r3544, 30;
	shf.l.wrap.b32 	%r3559, %r3544, %r3544, 19;
	xor.b32  	%r3560, %r3558, %r3559;
	shf.l.wrap.b32 	%r3561, %r3544, %r3544, 10;
	xor.b32  	%r3562, %r3560, %r3561;
	xor.b32  	%r3563, %r3519, %r3494;
	and.b32  	%r3564, %r3544, %r3563;
	and.b32  	%r3565, %r3519, %r3494;
	xor.b32  	%r3566, %r3564, %r3565;
	add.s32 	%r3567, %r3562, %r3566;
	add.s32 	%r3568, %r3557, %r3469;
	add.s32 	%r3569, %r3567, %r3557;
	shf.l.wrap.b32 	%r3570, %r3568, %r3568, 26;
	shf.l.wrap.b32 	%r3571, %r3568, %r3568, 21;
	xor.b32  	%r3572, %r3570, %r3571;
	shf.l.wrap.b32 	%r3573, %r3568, %r3568, 7;
	xor.b32  	%r3574, %r3572, %r3573;
	and.b32  	%r3575, %r3568, %r3543;
	not.b32 	%r3576, %r3568;
	and.b32  	%r3577, %r3518, %r3576;
	or.b32  	%r3578, %r3575, %r3577;
	add.s32 	%r3579, %r3574, %r3578;
	add.s32 	%r3580, %r3579, %r3493;
	add.s32 	%r3581, %r3580, %r1430;
	add.s32 	%r3582, %r3581, %r2386;
	shf.l.wrap.b32 	%r3583, %r3569, %r3569, 30;
	shf.l.wrap.b32 	%r3584, %r3569, %r3569, 19;
	xor.b32  	%r3585, %r3583, %r3584;
	shf.l.wrap.b32 	%r3586, %r3569, %r3569, 10;
	xor.b32  	%r3587, %r3585, %r3586;
	xor.b32  	%r3588, %r3544, %r3519;
	and.b32  	%r3589, %r3569, %r3588;
	and.b32  	%r3590, %r3544, %r3519;
	xor.b32  	%r3591, %r3589, %r3590;
	add.s32 	%r3592, %r3587, %r3591;
	add.s32 	%r3593, %r3582, %r3494;
	add.s32 	%r3594, %r3592, %r3582;
	shf.l.wrap.b32 	%r3595, %r3593, %r3593, 26;
	shf.l.wrap.b32 	%r3596, %r3593, %r3593, 21;
	xor.b32  	%r3597, %r3595, %r3596;
	shf.l.wrap.b32 	%r3598, %r3593, %r3593, 7;
	xor.b32  	%r3599, %r3597, %r3598;
	and.b32  	%r3600, %r3593, %r3568;
	not.b32 	%r3601, %r3593;
	and.b32  	%r3602, %r3543, %r3601;
	or.b32  	%r3603, %r3600, %r3602;
	add.s32 	%r3604, %r3599, %r3603;
	add.s32 	%r3605, %r3604, %r3518;
	add.s32 	%r3606, %r3605, %r1456;
	add.s32 	%r3607, %r3606, %r2399;
	shf.l.wrap.b32 	%r3608, %r3594, %r3594, 30;
	shf.l.wrap.b32 	%r3609, %r3594, %r3594, 19;
	xor.b32  	%r3610, %r3608, %r3609;
	shf.l.wrap.b32 	%r3611, %r3594, %r3594, 10;
	xor.b32  	%r3612, %r3610, %r3611;
	xor.b32  	%r3613, %r3569, %r3544;
	and.b32  	%r3614, %r3594, %r3613;
	and.b32  	%r3615, %r3569, %r3544;
	xor.b32  	%r3616, %r3614, %r3615;
	add.s32 	%r3617, %r3612, %r3616;
	add.s32 	%r3618, %r3607, %r3519;
	add.s32 	%r3619, %r3617, %r3607;
	shf.l.wrap.b32 	%r3620, %r3618, %r3618, 26;
	shf.l.wrap.b32 	%r3621, %r3618, %r3618, 21;
	xor.b32  	%r3622, %r3620, %r3621;
	shf.l.wrap.b32 	%r3623, %r3618, %r3618, 7;
	xor.b32  	%r3624, %r3622, %r3623;
	and.b32  	%r3625, %r3618, %r3593;
	not.b32 	%r3626, %r3618;
	and.b32  	%r3627, %r3568, %r3626;
	or.b32  	%r3628, %r3625, %r3627;
	add.s32 	%r3629, %r3624, %r3628;
	add.s32 	%r3630, %r3629, %r3543;
	add.s32 	%r3631, %r3630, %r1482;
	add.s32 	%r3632, %r3631, %r2412;
	shf.l.wrap.b32 	%r3633, %r3619, %r3619, 30;
	shf.l.wrap.b32 	%r3634, %r3619, %r3619, 19;
	xor.b32  	%r3635, %r3633, %r3634;
	shf.l.wrap.b32 	%r3636, %r3619, %r3619, 10;
	xor.b32  	%r3637, %r3635, %r3636;
	xor.b32  	%r3638, %r3594, %r3569;
	and.b32  	%r3639, %r3619, %r3638;
	and.b32  	%r3640, %r3594, %r3569;
	xor.b32  	%r3641, %r3639, %r3640;
	add.s32 	%r3642, %r3637, %r3641;
	add.s32 	%r3643, %r3632, %r3544;
	add.s32 	%r3644, %r3642, %r3632;
	shf.l.wrap.b32 	%r3645, %r3643, %r3643, 26;
	shf.l.wrap.b32 	%r3646, %r3643, %r3643, 21;
	xor.b32  	%r3647, %r3645, %r3646;
	shf.l.wrap.b32 	%r3648, %r3643, %r3643, 7;
	xor.b32  	%r3649, %r3647, %r3648;
	and.b32  	%r3650, %r3643, %r3618;
	not.b32 	%r3651, %r3643;
	and.b32  	%r3652, %r3593, %r3651;
	or.b32  	%r3653, %r3650, %r3652;
	add.s32 	%r3654, %r3649, %r3653;
	add.s32 	%r3655, %r3654, %r3568;
	add.s32 	%r3656, %r3655, %r1508;
	add.s32 	%r3657, %r3656, %r2425;
	shf.l.wrap.b32 	%r3658, %r3644, %r3644, 30;
	shf.l.wrap.b32 	%r3659, %r3644, %r3644, 19;
	xor.b32  	%r3660, %r3658, %r3659;
	shf.l.wrap.b32 	%r3661, %r3644, %r3644, 10;
	xor.b32  	%r3662, %r3660, %r3661;
	xor.b32  	%r3663, %r3619, %r3594;
	and.b32  	%r3664, %r3644, %r3663;
	and.b32  	%r3665, %r3619, %r3594;
	xor.b32  	%r3666, %r3664, %r3665;
	add.s32 	%r3667, %r3662, %r3666;
	add.s32 	%r3668, %r3657, %r3569;
	add.s32 	%r3669, %r3667, %r3657;
	shf.l.wrap.b32 	%r3670, %r3668, %r3668, 26;
	shf.l.wrap.b32 	%r3671, %r3668, %r3668, 21;
	xor.b32  	%r3672, %r3670, %r3671;
	shf.l.wrap.b32 	%r3673, %r3668, %r3668, 7;
	xor.b32  	%r3674, %r3672, %r3673;
	and.b32  	%r3675, %r3668, %r3643;
	not.b32 	%r3676, %r3668;
	and.b32  	%r3677, %r3618, %r3676;
	or.b32  	%r3678, %r3675, %r3677;
	add.s32 	%r3679, %r3674, %r3678;
	add.s32 	%r3680, %r3679, %r3593;
	add.s32 	%r3681, %r3680, %r1534;
	add.s32 	%r3682, %r3681, %r2438;
	shf.l.wrap.b32 	%r3683, %r3669, %r3669, 30;
	shf.l.wrap.b32 	%r3684, %r3669, %r3669, 19;
	xor.b32  	%r3685, %r3683, %r3684;
	shf.l.wrap.b32 	%r3686, %r3669, %r3669, 10;
	xor.b32  	%r3687, %r3685, %r3686;
	xor.b32  	%r3688, %r3644, %r3619;
	and.b32  	%r3689, %r3669, %r3688;
	and.b32  	%r3690, %r3644, %r3619;
	xor.b32  	%r3691, %r3689, %r3690;
	add.s32 	%r3692, %r3687, %r3691;
	add.s32 	%r3693, %r3682, %r3594;
	add.s32 	%r3694, %r3692, %r3682;
	shf.l.wrap.b32 	%r3695, %r3693, %r3693, 26;
	shf.l.wrap.b32 	%r3696, %r3693, %r3693, 21;
	xor.b32  	%r3697, %r3695, %r3696;
	shf.l.wrap.b32 	%r3698, %r3693, %r3693, 7;
	xor.b32  	%r3699, %r3697, %r3698;
	and.b32  	%r3700, %r3693, %r3668;
	not.b32 	%r3701, %r3693;
	and.b32  	%r3702, %r3643, %r3701;
	or.b32  	%r3703, %r3700, %r3702;
	add.s32 	%r3704, %r3699, %r3703;
	add.s32 	%r3705, %r3704, %r3618;
	add.s32 	%r3706, %r3705, %r1560;
	add.s32 	%r3707, %r3706, %r2451;
	shf.l.wrap.b32 	%r3708, %r3694, %r3694, 30;
	shf.l.wrap.b32 	%r3709, %r3694, %r3694, 19;
	xor.b32  	%r3710, %r3708, %r3709;
	shf.l.wrap.b32 	%r3711, %r3694, %r3694, 10;
	xor.b32  	%r3712, %r3710, %r3711;
	xor.b32  	%r3713, %r3669, %r3644;
	and.b32  	%r3714, %r3694, %r3713;
	and.b32  	%r3715, %r3669, %r3644;
	xor.b32  	%r3716, %r3714, %r3715;
	add.s32 	%r3717, %r3712, %r3716;
	add.s32 	%r3718, %r3707, %r3619;
	add.s32 	%r3719, %r3717, %r3707;
	shf.l.wrap.b32 	%r3720, %r3718, %r3718, 26;
	shf.l.wrap.b32 	%r3721, %r3718, %r3718, 21;
	xor.b32  	%r3722, %r3720, %r3721;
	shf.l.wrap.b32 	%r3723, %r3718, %r3718, 7;
	xor.b32  	%r3724, %r3722, %r3723;
	and.b32  	%r3725, %r3718, %r3693;
	not.b32 	%r3726, %r3718;
	and.b32  	%r3727, %r3668, %r3726;
	or.b32  	%r3728, %r3725, %r3727;
	add.s32 	%r3729, %r3724, %r3728;
	add.s32 	%r3730, %r3729, %r3643;
	add.s32 	%r3731, %r3730, %r1586;
	add.s32 	%r3732, %r3731, %r2464;
	shf.l.wrap.b32 	%r3733, %r3719, %r3719, 30;
	shf.l.wrap.b32 	%r3734, %r3719, %r3719, 19;
	xor.b32  	%r3735, %r3733, %r3734;
	shf.l.wrap.b32 	%r3736, %r3719, %r3719, 10;
	xor.b32  	%r3737, %r3735, %r3736;
	xor.b32  	%r3738, %r3694, %r3669;
	and.b32  	%r3739, %r3719, %r3738;
	and.b32  	%r3740, %r3694, %r3669;
	xor.b32  	%r3741, %r3739, %r3740;
	add.s32 	%r3742, %r3737, %r3741;
	add.s32 	%r3743, %r3732, %r3644;
	add.s32 	%r3744, %r3742, %r3732;
	shf.l.wrap.b32 	%r3745, %r3743, %r3743, 26;
	shf.l.wrap.b32 	%r3746, %r3743, %r3743, 21;
	xor.b32  	%r3747, %r3745, %r3746;
	shf.l.wrap.b32 	%r3748, %r3743, %r3743, 7;
	xor.b32  	%r3749, %r3747, %r3748;
	and.b32  	%r3750, %r3743, %r3718;
	not.b32 	%r3751, %r3743;
	and.b32  	%r3752, %r3693, %r3751;
	or.b32  	%r3753, %r3750, %r3752;
	add.s32 	%r3754, %r3749, %r3753;
	add.s32 	%r3755, %r3754, %r3668;
	add.s32 	%r3756, %r3755, %r1612;
	add.s32 	%r3757, %r3756, %r2477;
	shf.l.wrap.b32 	%r3758, %r3744, %r3744, 30;
	shf.l.wrap.b32 	%r3759, %r3744, %r3744, 19;
	xor.b32  	%r3760, %r3758, %r3759;
	shf.l.wrap.b32 	%r3761, %r3744, %r3744, 10;
	xor.b32  	%r3762, %r3760, %r3761;
	xor.b32  	%r3763, %r3719, %r3694;
	and.b32  	%r3764, %r3744, %r3763;
	and.b32  	%r3765, %r3719, %r3694;
	xor.b32  	%r3766, %r3764, %r3765;
	add.s32 	%r3767, %r3762, %r3766;
	add.s32 	%r3768, %r3757, %r3669;
	add.s32 	%r3769, %r3767, %r3757;
	shf.l.wrap.b32 	%r3770, %r3768, %r3768, 26;
	shf.l.wrap.b32 	%r3771, %r3768, %r3768, 21;
	xor.b32  	%r3772, %r3770, %r3771;
	shf.l.wrap.b32 	%r3773, %r3768, %r3768, 7;
	xor.b32  	%r3774, %r3772, %r3773;
	and.b32  	%r3775, %r3768, %r3743;
	not.b32 	%r3776, %r3768;
	and.b32  	%r3777, %r3718, %r3776;
	or.b32  	%r3778, %r3775, %r3777;
	add.s32 	%r3779, %r3774, %r3778;
	add.s32 	%r3780, %r3779, %r3693;
	add.s32 	%r3781, %r3780, %r1638;
	add.s32 	%r3782, %r3781, %r2490;
	shf.l.wrap.b32 	%r3783, %r3769, %r3769, 30;
	shf.l.wrap.b32 	%r3784, %r3769, %r3769, 19;
	xor.b32  	%r3785, %r3783, %r3784;
	shf.l.wrap.b32 	%r3786, %r3769, %r3769, 10;
	xor.b32  	%r3787, %r3785, %r3786;
	xor.b32  	%r3788, %r3744, %r3719;
	and.b32  	%r3789, %r3769, %r3788;
	and.b32  	%r3790, %r3744, %r3719;
	xor.b32  	%r3791, %r3789, %r3790;
	add.s32 	%r3792, %r3787, %r3791;
	add.s32 	%r3793, %r3782, %r3694;
	add.s32 	%r3794, %r3792, %r3782;
	shf.l.wrap.b32 	%r3795, %r3793, %r3793, 26;
	shf.l.wrap.b32 	%r3796, %r3793, %r3793, 21;
	xor.b32  	%r3797, %r3795, %r3796;
	shf.l.wrap.b32 	%r3798, %r3793, %r3793, 7;
	xor.b32  	%r3799, %r3797, %r3798;
	and.b32  	%r3800, %r3793, %r3768;
	not.b32 	%r3801, %r3793;
	and.b32  	%r3802, %r3743, %r3801;
	or.b32  	%r3803, %r3800, %r3802;
	add.s32 	%r3804, %r3799, %r3803;
	add.s32 	%r3805, %r3804, %r3718;
	add.s32 	%r3806, %r3805, %r1664;
	add.s32 	%r3807, %r3806, %r2503;
	shf.l.wrap.b32 	%r3808, %r3794, %r3794, 30;
	shf.l.wrap.b32 	%r3809, %r3794, %r3794, 19;
	xor.b32  	%r3810, %r3808, %r3809;
	shf.l.wrap.b32 	%r3811, %r3794, %r3794, 10;
	xor.b32  	%r3812, %r3810, %r3811;
	xor.b32  	%r3813, %r3769, %r3744;
	and.b32  	%r3814, %r3794, %r3813;
	and.b32  	%r3815, %r3769, %r3744;
	xor.b32  	%r3816, %r3814, %r3815;
	add.s32 	%r3817, %r3812, %r3816;
	add.s32 	%r3818, %r3807, %r3719;
	add.s32 	%r3819, %r3817, %r3807;
	shf.l.wrap.b32 	%r3820, %r3818, %r3818, 26;
	shf.l.wrap.b32 	%r3821, %r3818, %r3818, 21;
	xor.b32  	%r3822, %r3820, %r3821;
	shf.l.wrap.b32 	%r3823, %r3818, %r3818, 7;
	xor.b32  	%r3824, %r3822, %r3823;
	and.b32  	%r3825, %r3818, %r3793;
	not.b32 	%r3826, %r3818;
	and.b32  	%r3827, %r3768, %r3826;
	or.b32  	%r3828, %r3825, %r3827;
	add.s32 	%r3829, %r3824, %r3828;
	add.s32 	%r3830, %r3829, %r3743;
	add.s32 	%r3831, %r3830, %r1690;
	add.s32 	%r3832, %r3831, %r2516;
	shf.l.wrap.b32 	%r3833, %r3819, %r3819, 30;
	shf.l.wrap.b32 	%r3834, %r3819, %r3819, 19;
	xor.b32  	%r3835, %r3833, %r3834;
	shf.l.wrap.b32 	%r3836, %r3819, %r3819, 10;
	xor.b32  	%r3837, %r3835, %r3836;
	xor.b32  	%r3838, %r3794, %r3769;
	and.b32  	%r3839, %r3819, %r3838;
	and.b32  	%r3840, %r3794, %r3769;
	xor.b32  	%r3841, %r3839, %r3840;
	add.s32 	%r3842, %r3837, %r3841;
	add.s32 	%r3843, %r3832, %r3744;
	add.s32 	%r3844, %r3842, %r3832;
	shf.l.wrap.b32 	%r3845, %r3843, %r3843, 26;
	shf.l.wrap.b32 	%r3846, %r3843, %r3843, 21;
	xor.b32  	%r3847, %r3845, %r3846;
	shf.l.wrap.b32 	%r3848, %r3843, %r3843, 7;
	xor.b32  	%r3849, %r3847, %r3848;
	and.b32  	%r3850, %r3843, %r3818;
	not.b32 	%r3851, %r3843;
	and.b32  	%r3852, %r3793, %r3851;
	or.b32  	%r3853, %r3850, %r3852;
	add.s32 	%r3854, %r3849, %r3853;
	add.s32 	%r3855, %r3854, %r3768;
	add.s32 	%r3856, %r3855, %r1716;
	add.s32 	%r3857, %r3856, %r2529;
	shf.l.wrap.b32 	%r3858, %r3844, %r3844, 30;
	shf.l.wrap.b32 	%r3859, %r3844, %r3844, 19;
	xor.b32  	%r3860, %r3858, %r3859;
	shf.l.wrap.b32 	%r3861, %r3844, %r3844, 10;
	xor.b32  	%r3862, %r3860, %r3861;
	xor.b32  	%r3863, %r3819, %r3794;
	and.b32  	%r3864, %r3844, %r3863;
	and.b32  	%r3865, %r3819, %r3794;
	xor.b32  	%r3866, %r3864, %r3865;
	add.s32 	%r3867, %r3862, %r3866;
	add.s32 	%r3868, %r3857, %r3769;
	add.s32 	%r3869, %r3867, %r3857;
	shf.l.wrap.b32 	%r3870, %r3868, %r3868, 26;
	shf.l.wrap.b32 	%r3871, %r3868, %r3868, 21;
	xor.b32  	%r3872, %r3870, %r3871;
	shf.l.wrap.b32 	%r3873, %r3868, %r3868, 7;
	xor.b32  	%r3874, %r3872, %r3873;
	and.b32  	%r3875, %r3868, %r3843;
	not.b32 	%r3876, %r3868;
	and.b32  	%r3877, %r3818, %r3876;
	or.b32  	%r3878, %r3875, %r3877;
	add.s32 	%r3879, %r3874, %r3878;
	add.s32 	%r3880, %r3879, %r3793;
	add.s32 	%r3881, %r3880, %r1742;
	add.s32 	%r3882, %r3881, %r2542;
	shf.l.wrap.b32 	%r3883, %r3869, %r3869, 30;
	shf.l.wrap.b32 	%r3884, %r3869, %r3869, 19;
	xor.b32  	%r3885, %r3883, %r3884;
	shf.l.wrap.b32 	%r3886, %r3869, %r3869, 10;
	xor.b32  	%r3887, %r3885, %r3886;
	xor.b32  	%r3888, %r3844, %r3819;
	and.b32  	%r3889, %r3869, %r3888;
	and.b32  	%r3890, %r3844, %r3819;
	xor.b32  	%r3891, %r3889, %r3890;
	add.s32 	%r3892, %r3887, %r3891;
	add.s32 	%r3893, %r3882, %r3794;
	add.s32 	%r3894, %r3892, %r3882;
	shf.l.wrap.b32 	%r3895, %r3893, %r3893, 26;
	shf.l.wrap.b32 	%r3896, %r3893, %r3893, 21;
	xor.b32  	%r3897, %r3895, %r3896;
	shf.l.wrap.b32 	%r3898, %r3893, %r3893, 7;
	xor.b32  	%r3899, %r3897, %r3898;
	and.b32  	%r3900, %r3893, %r3868;
	not.b32 	%r3901, %r3893;
	and.b32  	%r3902, %r3843, %r3901;
	or.b32  	%r3903, %r3900, %r3902;
	add.s32 	%r3904, %r3899, %r3903;
	add.s32 	%r3905, %r3904, %r3818;
	add.s32 	%r3906, %r3905, %r1768;
	add.s32 	%r3907, %r3906, %r2555;
	shf.l.wrap.b32 	%r3908, %r3894, %r3894, 30;
	shf.l.wrap.b32 	%r3909, %r3894, %r3894, 19;
	xor.b32  	%r3910, %r3908, %r3909;
	shf.l.wrap.b32 	%r3911, %r3894, %r3894, 10;
	xor.b32  	%r3912, %r3910, %r3911;
	xor.b32  	%r3913, %r3869, %r3844;
	and.b32  	%r3914, %r3894, %r3913;
	and.b32  	%r3915, %r3869, %r3844;
	xor.b32  	%r3916, %r3914, %r3915;
	add.s32 	%r3917, %r3912, %r3916;
	add.s32 	%r3918, %r3907, %r3819;
	add.s32 	%r3919, %r3917, %r3907;
	shf.l.wrap.b32 	%r3920, %r3918, %r3918, 26;
	shf.l.wrap.b32 	%r3921, %r3918, %r3918, 21;
	xor.b32  	%r3922, %r3920, %r3921;
	shf.l.wrap.b32 	%r3923, %r3918, %r3918, 7;
	xor.b32  	%r3924, %r3922, %r3923;
	and.b32  	%r3925, %r3918, %r3893;
	not.b32 	%r3926, %r3918;
	and.b32  	%r3927, %r3868, %r3926;
	or.b32  	%r3928, %r3925, %r3927;
	add.s32 	%r3929, %r3924, %r3928;
	add.s32 	%r3930, %r3929, %r3843;
	add.s32 	%r3931, %r3930, %r1794;
	add.s32 	%r3932, %r3931, %r2568;
	shf.l.wrap.b32 	%r3933, %r3919, %r3919, 30;
	shf.l.wrap.b32 	%r3934, %r3919, %r3919, 19;
	xor.b32  	%r3935, %r3933, %r3934;
	shf.l.wrap.b32 	%r3936, %r3919, %r3919, 10;
	xor.b32  	%r3937, %r3935, %r3936;
	xor.b32  	%r3938, %r3894, %r3869;
	and.b32  	%r3939, %r3919, %r3938;
	and.b32  	%r3940, %r3894, %r3869;
	xor.b32  	%r3941, %r3939, %r3940;
	add.s32 	%r3942, %r3937, %r3941;
	add.s32 	%r3943, %r3932, %r3844;
	add.s32 	%r3944, %r3942, %r3932;
	shf.l.wrap.b32 	%r3945, %r3943, %r3943, 26;
	shf.l.wrap.b32 	%r3946, %r3943, %r3943, 21;
	xor.b32  	%r3947, %r3945, %r3946;
	shf.l.wrap.b32 	%r3948, %r3943, %r3943, 7;
	xor.b32  	%r3949, %r3947, %r3948;
	and.b32  	%r3950, %r3943, %r3918;
	not.b32 	%r3951, %r3943;
	and.b32  	%r3952, %r3893, %r3951;
	or.b32  	%r3953, %r3950, %r3952;
	add.s32 	%r3954, %r3949, %r3953;
	add.s32 	%r3955, %r3954, %r3868;
	add.s32 	%r3956, %r3955, %r1820;
	add.s32 	%r3957, %r3956, %r2581;
	shf.l.wrap.b32 	%r3958, %r3944, %r3944, 30;
	shf.l.wrap.b32 	%r3959, %r3944, %r3944, 19;
	xor.b32  	%r3960, %r3958, %r3959;
	shf.l.wrap.b32 	%r3961, %r3944, %r3944, 10;
	xor.b32  	%r3962, %r3960, %r3961;
	xor.b32  	%r3963, %r3919, %r3894;
	and.b32  	%r3964, %r3944, %r3963;
	and.b32  	%r3965, %r3919, %r3894;
	xor.b32  	%r3966, %r3964, %r3965;
	add.s32 	%r3967, %r3962, %r3966;
	add.s32 	%r3968, %r3957, %r3869;
	add.s32 	%r3969, %r3967, %r3957;
	shf.l.wrap.b32 	%r3970, %r3968, %r3968, 26;
	shf.l.wrap.b32 	%r3971, %r3968, %r3968, 21;
	xor.b32  	%r3972, %r3970, %r3971;
	shf.l.wrap.b32 	%r3973, %r3968, %r3968, 7;
	xor.b32  	%r3974, %r3972, %r3973;
	and.b32  	%r3975, %r3968, %r3943;
	not.b32 	%r3976, %r3968;
	and.b32  	%r3977, %r3918, %r3976;
	or.b32  	%r3978, %r3975, %r3977;
	add.s32 	%r3979, %r3974, %r3978;
	add.s32 	%r3980, %r3979, %r3893;
	add.s32 	%r3981, %r3980, %r1846;
	add.s32 	%r3982, %r3981, %r2594;
	shf.l.wrap.b32 	%r3983, %r3969, %r3969, 30;
	shf.l.wrap.b32 	%r3984, %r3969, %r3969, 19;
	xor.b32  	%r3985, %r3983, %r3984;
	shf.l.wrap.b32 	%r3986, %r3969, %r3969, 10;
	xor.b32  	%r3987, %r3985, %r3986;
	xor.b32  	%r3988, %r3944, %r3919;
	and.b32  	%r3989, %r3969, %r3988;
	and.b32  	%r3990, %r3944, %r3919;
	xor.b32  	%r3991, %r3989, %r3990;
	add.s32 	%r3992, %r3987, %r3991;
	add.s32 	%r3993, %r3982, %r3894;
	add.s32 	%r3994, %r3992, %r3982;
	shf.l.wrap.b32 	%r3995, %r3993, %r3993, 26;
	shf.l.wrap.b32 	%r3996, %r3993, %r3993, 21;
	xor.b32  	%r3997, %r3995, %r3996;
	shf.l.wrap.b32 	%r3998, %r3993, %r3993, 7;
	xor.b32  	%r3999, %r3997, %r3998;
	and.b32  	%r4000, %r3993, %r3968;
	not.b32 	%r4001, %r3993;
	and.b32  	%r4002, %r3943, %r4001;
	or.b32  	%r4003, %r4000, %r4002;
	add.s32 	%r4004, %r3999, %r4003;
	add.s32 	%r4005, %r4004, %r3918;
	add.s32 	%r4006, %r4005, %r1872;
	add.s32 	%r4007, %r4006, %r2607;
	shf.l.wrap.b32 	%r4008, %r3994, %r3994, 30;
	shf.l.wrap.b32 	%r4009, %r3994, %r3994, 19;
	xor.b32  	%r4010, %r4008, %r4009;
	shf.l.wrap.b32 	%r4011, %r3994, %r3994, 10;
	xor.b32  	%r4012, %r4010, %r4011;
	xor.b32  	%r4013, %r3969, %r3944;
	and.b32  	%r4014, %r3994, %r4013;
	and.b32  	%r4015, %r3969, %r3944;
	xor.b32  	%r4016, %r4014, %r4015;
	add.s32 	%r4017, %r4012, %r4016;
	add.s32 	%r4018, %r4007, %r3919;
	add.s32 	%r4019, %r4017, %r4007;
	shf.l.wrap.b32 	%r4020, %r4018, %r4018, 26;
	shf.l.wrap.b32 	%r4021, %r4018, %r4018, 21;
	xor.b32  	%r4022, %r4020, %r4021;
	shf.l.wrap.b32 	%r4023, %r4018, %r4018, 7;
	xor.b32  	%r4024, %r4022, %r4023;
	and.b32  	%r4025, %r4018, %r3993;
	not.b32 	%r4026, %r4018;
	and.b32  	%r4027, %r3968, %r4026;
	or.b32  	%r4028, %r4025, %r4027;
	add.s32 	%r4029, %r4024, %r4028;
	add.s32 	%r4030, %r4029, %r3943;
	add.s32 	%r4031, %r4030, %r1898;
	add.s32 	%r4032, %r4031, %r2620;
	shf.l.wrap.b32 	%r4033, %r4019, %r4019, 30;
	shf.l.wrap.b32 	%r4034, %r4019, %r4019, 19;
	xor.b32  	%r4035, %r4033, %r4034;
	shf.l.wrap.b32 	%r4036, %r4019, %r4019, 10;
	xor.b32  	%r4037, %r4035, %r4036;
	xor.b32  	%r4038, %r3994, %r3969;
	and.b32  	%r4039, %r4019, %r4038;
	and.b32  	%r4040, %r3994, %r3969;
	xor.b32  	%r4041, %r4039, %r4040;
	add.s32 	%r4042, %r4037, %r4041;
	add.s32 	%r4043, %r4032, %r3944;
	add.s32 	%r4044, %r4042, %r4032;
	shf.l.wrap.b32 	%r4045, %r4043, %r4043, 26;
	shf.l.wrap.b32 	%r4046, %r4043, %r4043, 21;
	xor.b32  	%r4047, %r4045, %r4046;
	shf.l.wrap.b32 	%r4048, %r4043, %r4043, 7;
	xor.b32  	%r4049, %r4047, %r4048;
	and.b32  	%r4050, %r4043, %r4018;
	not.b32 	%r4051, %r4043;
	and.b32  	%r4052, %r3993, %r4051;
	or.b32  	%r4053, %r4050, %r4052;
	add.s32 	%r4054, %r4049, %r4053;
	add.s32 	%r4055, %r4054, %r3968;
	add.s32 	%r4056, %r4055, %r1924;
	add.s32 	%r4057, %r4056, %r2633;
	shf.l.wrap.b32 	%r4058, %r4044, %r4044, 30;
	shf.l.wrap.b32 	%r4059, %r4044, %r4044, 19;
	xor.b32  	%r4060, %r4058, %r4059;
	shf.l.wrap.b32 	%r4061, %r4044, %r4044, 10;
	xor.b32  	%r4062, %r4060, %r4061;
	xor.b32  	%r4063, %r4019, %r3994;
	and.b32  	%r4064, %r4044, %r4063;
	and.b32  	%r4065, %r4019, %r3994;
	xor.b32  	%r4066, %r4064, %r4065;
	add.s32 	%r4067, %r4062, %r4066;
	add.s32 	%r4068, %r4057, %r3969;
	add.s32 	%r4069, %r4067, %r4057;
	shf.l.wrap.b32 	%r4070, %r4068, %r4068, 26;
	shf.l.wrap.b32 	%r4071, %r4068, %r4068, 21;
	xor.b32  	%r4072, %r4070, %r4071;
	shf.l.wrap.b32 	%r4073, %r4068, %r4068, 7;
	xor.b32  	%r4074, %r4072, %r4073;
	and.b32  	%r4075, %r4068, %r4043;
	not.b32 	%r4076, %r4068;
	and.b32  	%r4077, %r4018, %r4076;
	or.b32  	%r4078, %r4075, %r4077;
	add.s32 	%r4079, %r4074, %r4078;
	add.s32 	%r4080, %r4079, %r3993;
	add.s32 	%r4081, %r4080, %r1950;
	add.s32 	%r4082, %r4081, %r2646;
	shf.l.wrap.b32 	%r4083, %r4069, %r4069, 30;
	shf.l.wrap.b32 	%r4084, %r4069, %r4069, 19;
	xor.b32  	%r4085, %r4083, %r4084;
	shf.l.wrap.b32 	%r4086, %r4069, %r4069, 10;
	xor.b32  	%r4087, %r4085, %r4086;
	xor.b32  	%r4088, %r4044, %r4019;
	and.b32  	%r4089, %r4069, %r4088;
	and.b32  	%r4090, %r4044, %r4019;
	xor.b32  	%r4091, %r4089, %r4090;
	add.s32 	%r4092, %r4087, %r4091;
	add.s32 	%r4093, %r4082, %r3994;
	add.s32 	%r4094, %r4092, %r4082;
	shf.l.wrap.b32 	%r4095, %r4093, %r4093, 26;
	shf.l.wrap.b32 	%r4096, %r4093, %r4093, 21;
	xor.b32  	%r4097, %r4095, %r4096;
	shf.l.wrap.b32 	%r4098, %r4093, %r4093, 7;
	xor.b32  	%r4099, %r4097, %r4098;
	and.b32  	%r4100, %r4093, %r4068;
	not.b32 	%r4101, %r4093;
	and.b32  	%r4102, %r4043, %r4101;
	or.b32  	%r4103, %r4100, %r4102;
	add.s32 	%r4104, %r4099, %r4103;
	add.s32 	%r4105, %r4104, %r4018;
	add.s32 	%r4106, %r4105, %r1976;
	add.s32 	%r4107, %r4106, %r2659;
	shf.l.wrap.b32 	%r4108, %r4094, %r4094, 30;
	shf.l.wrap.b32 	%r4109, %r4094, %r4094, 19;
	xor.b32  	%r4110, %r4108, %r4109;
	shf.l.wrap.b32 	%r4111, %r4094, %r4094, 10;
	xor.b32  	%r4112, %r4110, %r4111;
	xor.b32  	%r4113, %r4069, %r4044;
	and.b32  	%r4114, %r4094, %r4113;
	and.b32  	%r4115, %r4069, %r4044;
	xor.b32  	%r4116, %r4114, %r4115;
	add.s32 	%r4117, %r4112, %r4116;
	add.s32 	%r4118, %r4107, %r4019;
	add.s32 	%r4119, %r4117, %r4107;
	shf.l.wrap.b32 	%r4120, %r4118, %r4118, 26;
	shf.l.wrap.b32 	%r4121, %r4118, %r4118, 21;
	xor.b32  	%r4122, %r4120, %r4121;
	shf.l.wrap.b32 	%r4123, %r4118, %r4118, 7;
	xor.b32  	%r4124, %r4122, %r4123;
	and.b32  	%r4125, %r4118, %r4093;
	not.b32 	%r4126, %r4118;
	and.b32  	%r4127, %r4068, %r4126;
	or.b32  	%r4128, %r4125, %r4127;
	add.s32 	%r4129, %r4124, %r4128;
	add.s32 	%r4130, %r4129, %r4043;
	add.s32 	%r4131, %r4130, %r2002;
	add.s32 	%r4132, %r4131, %r2672;
	shf.l.wrap.b32 	%r4133, %r4119, %r4119, 30;
	shf.l.wrap.b32 	%r4134, %r4119, %r4119, 19;
	xor.b32  	%r4135, %r4133, %r4134;
	shf.l.wrap.b32 	%r4136, %r4119, %r4119, 10;
	xor.b32  	%r4137, %r4135, %r4136;
	xor.b32  	%r4138, %r4094, %r4069;
	and.b32  	%r4139, %r4119, %r4138;
	and.b32  	%r4140, %r4094, %r4069;
	xor.b32  	%r4141, %r4139, %r4140;
	add.s32 	%r4142, %r4137, %r4141;
	add.s32 	%r4143, %r4132, %r4044;
	add.s32 	%r4144, %r4142, %r4132;
	shf.l.wrap.b32 	%r4145, %r4143, %r4143, 26;
	shf.l.wrap.b32 	%r4146, %r4143, %r4143, 21;
	xor.b32  	%r4147, %r4145, %r4146;
	shf.l.wrap.b32 	%r4148, %r4143, %r4143, 7;
	xor.b32  	%r4149, %r4147, %r4148;
	and.b32  	%r4150, %r4143, %r4118;
	not.b32 	%r4151, %r4143;
	and.b32  	%r4152, %r4093, %r4151;
	or.b32  	%r4153, %r4150, %r4152;
	add.s32 	%r4154, %r4149, %r4153;
	add.s32 	%r4155, %r4154, %r4068;
	add.s32 	%r4156, %r4155, %r2028;
	add.s32 	%r4157, %r4156, %r2685;
	shf.l.wrap.b32 	%r4158, %r4144, %r4144, 30;
	shf.l.wrap.b32 	%r4159, %r4144, %r4144, 19;
	xor.b32  	%r4160, %r4158, %r4159;
	shf.l.wrap.b32 	%r4161, %r4144, %r4144, 10;
	xor.b32  	%r4162, %r4160, %r4161;
	xor.b32  	%r4163, %r4119, %r4094;
	and.b32  	%r4164, %r4144, %r4163;
	and.b32  	%r4165, %r4119, %r4094;
	xor.b32  	%r4166, %r4164, %r4165;
	add.s32 	%r4167, %r4162, %r4166;
	add.s32 	%r4168, %r4157, %r4069;
	add.s32 	%r4169, %r4167, %r4157;
	shf.l.wrap.b32 	%r4170, %r4168, %r4168, 26;
	shf.l.wrap.b32 	%r4171, %r4168, %r4168, 21;
	xor.b32  	%r4172, %r4170, %r4171;
	shf.l.wrap.b32 	%r4173, %r4168, %r4168, 7;
	xor.b32  	%r4174, %r4172, %r4173;
	and.b32  	%r4175, %r4168, %r4143;
	not.b32 	%r4176, %r4168;
	and.b32  	%r4177, %r4118, %r4176;
	or.b32  	%r4178, %r4175, %r4177;
	add.s32 	%r4179, %r4174, %r4178;
	add.s32 	%r4180, %r4179, %r4093;
	add.s32 	%r4181, %r4180, %r2054;
	add.s32 	%r4182, %r4181, %r2698;
	shf.l.wrap.b32 	%r4183, %r4169, %r4169, 30;
	shf.l.wrap.b32 	%r4184, %r4169, %r4169, 19;
	xor.b32  	%r4185, %r4183, %r4184;
	shf.l.wrap.b32 	%r4186, %r4169, %r4169, 10;
	xor.b32  	%r4187, %r4185, %r4186;
	xor.b32  	%r4188, %r4144, %r4119;
	and.b32  	%r4189, %r4169, %r4188;
	and.b32  	%r4190, %r4144, %r4119;
	xor.b32  	%r4191, %r4189, %r4190;
	add.s32 	%r4192, %r4187, %r4191;
	add.s32 	%r4193, %r4182, %r4094;
	add.s32 	%r4194, %r4192, %r4182;
	shf.l.wrap.b32 	%r4195, %r4193, %r4193, 26;
	shf.l.wrap.b32 	%r4196, %r4193, %r4193, 21;
	xor.b32  	%r4197, %r4195, %r4196;
	shf.l.wrap.b32 	%r4198, %r4193, %r4193, 7;
	xor.b32  	%r4199, %r4197, %r4198;
	and.b32  	%r4200, %r4193, %r4168;
	not.b32 	%r4201, %r4193;
	and.b32  	%r4202, %r4143, %r4201;
	or.b32  	%r4203, %r4200, %r4202;
	add.s32 	%r4204, %r4199, %r4203;
	add.s32 	%r4205, %r4204, %r4118;
	add.s32 	%r4206, %r4205, %r2080;
	add.s32 	%r4207, %r4206, %r2711;
	add.s32 	%r4208, %r4207, %r4119;
	shf.l.wrap.b32 	%r4209, %r4208, %r4208, 26;
	shf.l.wrap.b32 	%r4210, %r4208, %r4208, 21;
	xor.b32  	%r4211, %r4209, %r4210;
	shf.l.wrap.b32 	%r4212, %r4208, %r4208, 7;
	xor.b32  	%r4213, %r4211, %r4212;
	and.b32  	%r4214, %r4208, %r4193;
	not.b32 	%r4215, %r4208;
	and.b32  	%r4216, %r4168, %r4215;
	or.b32  	%r4217, %r4214, %r4216;
	add.s32 	%r4218, %r4213, %r4217;
	add.s32 	%r4219, %r4218, %r4143;
	add.s32 	%r4220, %r4219, %r2106;
	add.s32 	%r4221, %r4220, %r2724;
	add.s32 	%r4222, %r4221, %r4144;
	shf.l.wrap.b32 	%r4223, %r4222, %r4222, 26;
	shf.l.wrap.b32 	%r4224, %r4222, %r4222, 21;
	xor.b32  	%r4225, %r4223, %r4224;
	shf.l.wrap.b32 	%r4226, %r4222, %r4222, 7;
	xor.b32  	%r4227, %r4225, %r4226;
	and.b32  	%r4228, %r4222, %r4208;
	not.b32 	%r4229, %r4222;
	and.b32  	%r4230, %r4193, %r4229;
	or.b32  	%r4231, %r4228, %r4230;
	add.s32 	%r4232, %r4227, %r4231;
	add.s32 	%r4233, %r4232, %r4168;
	add.s32 	%r4234, %r4233, %r2132;
	add.s32 	%r4235, %r4234, %r2737;
	add.s32 	%r2, %r4235, %r4169;
	shf.l.wrap.b32 	%r4236, %r2, %r2, 26;
	shf.l.wrap.b32 	%r4237, %r2, %r2, 21;
	xor.b32  	%r4238, %r4236, %r4237;
	shf.l.wrap.b32 	%r4239, %r2, %r2, 7;
	xor.b32  	%r4240, %r4238, %r4239;
	and.b32  	%r4241, %r2, %r4222;
	not.b32 	%r4242, %r2;
	and.b32  	%r4243, %r4208, %r4242;
	or.b32  	%r4244, %r4241, %r4243;
	add.s32 	%r4245, %r4240, %r4244;
	add.s32 	%r4246, %r4245, %r4193;
	add.s32 	%r4247, %r4246, %r2158;
	add.s32 	%r4248, %r4247, %r2750;
	add.s32 	%r3, %r4248, %r4194;
	setp.ne.s32 	%p1, %r4222, -1541459225;
	@%p1 bra 	$L__BB0_3;
	add.s32 	%r4249, %r3, -1694144372;
	ld.global.u32 	%r4250, [%rd1+48];
	add.s32 	%r4252, %r2, 528734635;
	ld.global.u32 	%r4253, [%rd1+44];
	prmt.b32 	%r4254, %r4252, 0, 291;
	setp.gt.u32 	%p2, %r4254, %r4253;
	prmt.b32 	%r4255, %r4249, 0, 291;
	setp.gt.u32 	%p3, %r4255, %r4250;
	or.pred  	%p4, %p2, %p3;
	@%p4 bra 	$L__BB0_3;
	ld.param.u64 	%rd5, [_Z17find_nonce_kernelPKjPjj_param_1];
	cvta.to.global.u64 	%rd4, %rd5;
	atom.relaxed.global.cas.b32 	%r4256, [%rd4], -1, %r1;
$L__BB0_3:
	ret;

}


// ===== COMPILED SASS (sm_100) =====

	.target	sm_100

	.elftype	@"ET_EXEC"


//--------------------- .note.nv.tkinfo           --------------------------
	.section	.note.nv.tkinfo,"",@"SHT_NOTE"
	.sectionflags	@"SHF_NOTE_NV_TKINFO"
	.tkinfo
        /*0018*/ 	.word	0x00000002
        /*0030*/ 	.string	""
        /*0030*/ 	.string	"ptxas"
        /*0030*/ 	.string	"Cuda compilation tools, release 13.0, V13.0.88"
        /*0030*/ 	.string	"Build cuda_13.0.r13.0/compiler.36424714_0"
        /*0030*/ 	.string	"-arch sm_100 -m 64 "



//--------------------- .note.nv.cuinfo           --------------------------
	.section	.note.nv.cuinfo,"",@"SHT_NOTE"
	.sectionflags	@"SHF_NOTE_NV_CUINFO"
        /*0018*/ 	.short	0x0002
        /*001a*/ 	.short	0x0064
        /*001c*/ 	.short	0x0082
	.zero		2


//--------------------- .nv.info                  --------------------------
	.section	.nv.info,"",@"SHT_CUDA_INFO"
	.align	4


	//----- nvinfo : EIATTR_REGCOUNT
	.align		4
        /*0000*/ 	.byte	0x04, 0x2f
        /*0002*/ 	.short	(.L_2 - .L_1)
	.align		4
.L_1:
        /*0004*/ 	.word	index@(_Z17find_nonce_kernelPKjPjj)
        /*0008*/ 	.word	0x00000028


	//----- nvinfo : EIATTR_FRAME_SIZE
	.align		4
.L_2:
        /*000c*/ 	.byte	0x04, 0x11
        /*000e*/ 	.short	(.L_4 - .L_3)
	.align		4
.L_3:
        /*0010*/ 	.word	index@(_Z17find_nonce_kernelPKjPjj)
        /*0014*/ 	.word	0x00000000


	//----- nvinfo : EIATTR_MIN_STACK_SIZE
	.align		4
.L_4:
        /*0018*/ 	.byte	0x04, 0x12
        /*001a*/ 	.short	(.L_6 - .L_5)
	.align		4
.L_5:
        /*001c*/ 	.word	index@(_Z17find_nonce_kernelPKjPjj)
        /*0020*/ 	.word	0x00000000
.L_6:


//--------------------- .nv.compat                --------------------------
	.section	.nv.compat,"",@"SHT_CUDA_COMPAT_INFO"
	.align	4
        /*0000*/ 	.byte	0x02, 0x09, 0x00, 0x00, 0x02, 0x02, 0x01, 0x00, 0x02, 0x05, 0x05, 0x00, 0x03, 0x07, 0x01, 0x01
        /*0010*/ 	.byte	0x02, 0x03, 0x00, 0x00, 0x02, 0x06, 0x01, 0x00, 0x04, 0x0b, 0x08, 0x00, 0x09, 0x00, 0x00, 0x00
        /*0020*/ 	.byte	0x00, 0x00, 0x00, 0x00


//--------------------- .nv.info._Z17find_nonce_kernelPKjPjj --------------------------
	.section	.nv.info._Z17find_nonce_kernelPKjPjj,"",@"SHT_CUDA_INFO"
	.sectionflags	@""
	.align	4


	//----- nvinfo : EIATTR_CUDA_API_VERSION
	.align		4
        /*0000*/ 	.byte	0x04, 0x37
        /*0002*/ 	.short	(.L_8 - .L_7)
.L_7:
        /*0004*/ 	.word	0x00000082


	//----- nvinfo : EIATTR_KPARAM_INFO
	.align		4
.L_8:
        /*0008*/ 	.byte	0x04, 0x17
        /*000a*/ 	.short	(.L_10 - .L_9)
.L_9:
        /*000c*/ 	.word	0x00000000
        /*0010*/ 	.short	0x0002
        /*0012*/ 	.short	0x0010
        /*0014*/ 	.byte	0x00, 0xf0, 0x11, 0x00


	//----- nvinfo : EIATTR_KPARAM_INFO
	.align		4
.L_10:
        /*0018*/ 	.byte	0x04, 0x17
        /*001a*/ 	.short	(.L_12 - .L_11)
.L_11:
        /*001c*/ 	.word	0x00000000
        /*0020*/ 	.short	0x0001
        /*0022*/ 	.short	0x0008
        /*0024*/ 	.byte	0x00, 0xf5, 0x21, 0x00


	//----- nvinfo : EIATTR_KPARAM_INFO
	.align		4
.L_12:
        /*0028*/ 	.byte	0x04, 0x17
        /*002a*/ 	.short	(.L_14 - .L_13)
.L_13:
        /*002c*/ 	.word	0x00000000
        /*0030*/ 	.short	0x0000
        /*0032*/ 	.short	0x0000
        /*0034*/ 	.byte	0x00, 0xf5, 0x21, 0x00


	//----- nvinfo : EIATTR_SPARSE_MMA_MASK
	.align		4
.L_14:
        /*0038*/ 	.byte	0x03, 0x50
        /*003a*/ 	.short	0x0000


	//----- nvinfo : EIATTR_MAXREG_COUNT
	.align		4
        /*003c*/ 	.byte	0x03, 0x1b
        /*003e*/ 	.short	0x00ff


	//----- nvinfo : EIATTR_MERCURY_ISA_VERSION
	.align		4
        /*0040*/ 	.byte	0x03, 0x5f
        /*0042*/ 	.short	0x0101


	//----- nvinfo : EIATTR_VRC_CTA_INIT_COUNT
	.align		4
        /*0044*/ 	.byte	0x02, 0x4a
	.zero		1
	.zero		1


	//----- nvinfo : EIATTR_EXIT_INSTR_OFFSETS
	.align		4
        /*0048*/ 	.byte	0x04, 0x1c
        /*004a*/ 	.short	(.L_16 - .L_15)


	//   ....[0]....
.L_15:
        /*004c*/ 	.word	0x0000a3f0


	//   ....[1]....
        /*0050*/ 	.word	0x0000a4e0


	//   ....[2]....
        /*0054*/ 	.word	0x0000a540


	//----- nvinfo : EIATTR_CBANK_PARAM_SIZE
	.align		4
.L_16:
        /*0058*/ 	.byte	0x03, 0x19
        /*005a*/ 	.short	0x0014


	//----- nvinfo : EIATTR_PARAM_CBANK
	.align		4
        /*005c*/ 	.byte	0x04, 0x0a
        /*005e*/ 	.short	(.L_18 - .L_17)
	.align		4
.L_17:
        /*0060*/ 	.word	index@(.nv.constant0._Z17find_nonce_kernelPKjPjj)
        /*0064*/ 	.short	0x0380
        /*0066*/ 	.short	0x0014


	//----- nvinfo : EIATTR_SW_WAR
	.align		4
.L_18:
        /*0068*/ 	.byte	0x04, 0x36
        /*006a*/ 	.short	(.L_20 - .L_19)
.L_19:
        /*006c*/ 	.word	0x00000008
.L_20:


//--------------------- .nv.callgraph             --------------------------
	.section	.nv.callgraph,"",@"SHT_CUDA_CALLGRAPH"
	.align	4
	.sectionentsize	8
	.align		4
        /*0000*/ 	.word	0x00000000
	.align		4
        /*0004*/ 	.word	0xffffffff
	.align		4
        /*0008*/ 	.word	0x00000000
	.align		4
        /*000c*/ 	.word	0xfffffffe
	.align		4
        /*0010*/ 	.word	0x00000000
	.align		4
        /*0014*/ 	.word	0xfffffffd
	.align		4
        /*0018*/ 	.word	0x00000000
	.align		4
        /*001c*/ 	.word	0xfffffffc


//--------------------- .nv.constant3             --------------------------
	.section	.nv.constant3,"a",@progbits
	.align	4
.nv.constant3:
	.type		K,@object
	.size		K,(.L_0 - K)
K:
        /*0000*/ 	.byte	0x98, 0x2f, 0x8a, 0x42, 0x91, 0x44, 0x37, 0x71, 0xcf, 0xfb, 0xc0, 0xb5, 0xa5, 0xdb, 0xb5, 0xe9
        /* <DEDUP_REMOVED lines=15> */
.L_0:


//--------------------- .text._Z17find_nonce_kernelPKjPjj --------------------------
	.section	.text._Z17find_nonce_kernelPKjPjj,"ax",@progbits
	.align	128
        .global         _Z17find_nonce_kernelPKjPjj
        .type           _Z17find_nonce_kernelPKjPjj,@function
        .size           _Z17find_nonce_kernelPKjPjj,(.L_x_1 - _Z17find_nonce_kernelPKjPjj)
        .other          _Z17find_nonce_kernelPKjPjj,@"STO_CUDA_ENTRY STV_DEFAULT"
_Z17find_nonce_kernelPKjPjj:
.text._Z17find_nonce_kernelPKjPjj:
[----:B------:R-:W-:Y:S08]  /*0000*/  LDC R1, c[0x0][0x37c] ;  /* 0x0000df00ff017b82 */ /* 0x000ff00000000800 */
[----:B------:R-:W0:Y:S01]  /*0010*/  LDC.64 R2, c[0x0][0x380] ;  /* 0x0000e000ff027b82 */ /* 0x000e220000000a00 */
[----:B------:R-:W0:Y:S01]  /*0020*/  LDCU.64 UR16, c[0x0][0x358] ;  /* 0x00006b00ff1077ac */ /* 0x000e220008000a00 */
[----:B------:R-:W1:Y:S01]  /*0030*/  LDCU.128 UR8, c[0x3][URZ] ;  /* 0x00c00000ff0877ac */ /* 0x000e620008000c00 */
[----:B------:R-:W2:Y:S05]  /*0040*/  S2R R23, SR_TID.X ;  /* 0x0000000000177919 */ /* 0x000eaa0000002100 */
[----:B------:R-:W2:Y:S01]  /*0050*/  LDC R22, c[0x0][0x360] ;  /* 0x0000d800ff167b82 */ /* 0x000ea20000000800 */
[----:B------:R-:W3:Y:S01]  /*0060*/  LDCU.128 UR12, c[0x3][0x10] ;  /* 0x00c00200ff0c77ac */ /* 0x000ee20008000c00 */
[----:B------:R-:W4:Y:S01]  /*0070*/  LDCU.128 UR20, c[0x3][0x20] ;  /* 0x00c00400ff1477ac */ /* 0x000f220008000c00 */
[----:B------:R-:W5:Y:S01]  /*0080*/  LDCU.128 UR24, c[0x3][0x30] ;  /* 0x00c00600ff1877ac */ /* 0x000f620008000c00 */
[----:B------:R-:W5:Y:S01]  /*0090*/  LDCU.128 UR28, c[0x3][0x40] ;  /* 0x00c00800ff1c77ac */ /* 0x000f620008000c00 */
[----:B0-----:R-:W3:Y:S01]  /*00a0*/  LDG.E R11, desc[UR16][R2.64+0x10] ;  /* 0x00001010020b7981 */ /* 0x001ee2000c1e1900 */
[----:B------:R-:W0:Y:S03]  /*00b0*/  LDCU.128 UR32, c[0x3][0x50] ;  /* 0x00c00a00ff2077ac */ /* 0x000e260008000c00 */
[----:B------:R-:W4:Y:S01]  /*00c0*/  LDG.E R6, desc[UR16][R2.64+0x14] ;  /* 0x0000141002067981 */ /* 0x000f22000c1e1900 */
[----:B------:R-:W0:Y:S03]  /*00d0*/  LDCU.128 UR36, c[0x3][0x60] ;  /* 0x00c00c00ff2477ac */ /* 0x000e260008000c00 */
[----:B------:R-:W4:Y:S01]  /*00e0*/  LDG.E R7, desc[UR16][R2.64+0x18] ;  /* 0x0000181002077981 */ /* 0x000f22000c1e1900 */
[----:B------:R-:W0:Y:S03]  /*00f0*/  LDCU.128 UR40, c[0x3][0x70] ;  /* 0x00c00e00ff2877ac */ /* 0x000e260008000c00 */
[----:B------:R-:W5:Y:S01]  /*0100*/  LDG.E R4, desc[UR16][R2.64+0x1c] ;  /* 0x00001c1002047981 */ /* 0x000f62000c1e1900 */
[----:B------:R-:W0:Y:S03]  /*0110*/  LDCU.128 UR44, c[0x3][0x80] ;  /* 0x00c01000ff2c77ac */ /* 0x000e260008000c00 */
[----:B------:R-:W1:Y:S01]  /*0120*/  LDG.E R18, desc[UR16][R2.64+0x20] ;  /* 0x0000201002127981 */ /* 0x000e62000c1e1900 */
[----:B------:R-:W0:Y:S03]  /*0130*/  LDCU.128 UR48, c[0x3][0x90] ;  /* 0x00c01200ff3077ac */ /* 0x000e260008000c00 */
[----:B------:R-:W2:Y:S01]  /*0140*/  LDG.E R8, desc[UR16][R2.64+0xc] ;  /* 0x00000c1002087981 */ /* 0x000ea2000c1e1900 */
        /* <DEDUP_REMOVED lines=10> */
[----:B------:R-:W0:Y:S01]  /*01f0*/  LDCU.128 UR72, c[0x3][0xf0] ;  /* 0x00c01e00ff4877ac */ /* 0x000e220008000c00 */
[----:B---3--:R-:W-:-:S13]  /*0200*/  R2UR UR7, R11 ;  /* 0x000000000b0772ca */ /* 0x008fda00000e0000 */
[----:B------:R-:W-:Y:S02]  /*0210*/  USHF.L.W.U32.HI UR4, UR7, 0x1a, UR7 ;  /* 0x0000001a07047899 */ /* 0x000fe40008010e07 */
[----:B----4-:R-:W-:Y:S01]  /*0220*/  LOP3.LUT R11, R7, UR7, R6, 0xb8, !PT ;  /* 0x00000007070b7c12 */ /* 0x010fe2000f8eb806 */
[----:B------:R-:W-:Y:S02]  /*0230*/  USHF.L.W.U32.HI UR5, UR7, 0x15, UR7 ;  /* 0x0000001507057899 */ /* 0x000fe40008010e07 */
[----:B------:R-:W-:-:S04]  /*0240*/  USHF.L.W.U32.HI UR6, UR7, 0x7, UR7 ;  /* 0x0000000707067899 */ /* 0x000fc80008010e07 */
[----:B------:R-:W-:-:S05]  /*0250*/  ULOP3.LUT UR4, UR6, UR4, UR5, 0x96, !UPT ;  /* 0x0000000406047292 */ /* 0x000fca000f8e9605 */
[----:B------:R-:W3:Y:S01]  /*0260*/  LDCU UR5, c[0x0][0x390] ;  /* 0x00007200ff0577ac */ /* 0x000ee20008000800 */
[----:B-----5:R-:W-:-:S04]  /*0270*/  IADD3 R11, PT, PT, R4, UR4, R11 ;  /* 0x00000004040b7c10 */ /* 0x020fc8000fffe00b */
[----:B-1----:R-:W-:Y:S01]  /*0280*/  IADD3 R15, PT, PT, R18, UR8, R11 ;  /* 0x00000008120f7c10 */ /* 0x002fe2000fffe00b */
[----:B------:R-:W1:Y:S04]  /*0290*/  S2UR UR4, SR_CTAID.X ;  /* 0x00000000000479c3 */ /* 0x000e680000002500 */
[----:B--2---:R-:W-:Y:S01]  /*02a0*/  IMAD.IADD R16, R8, 0x1, R15 ;  /* 0x0000000108107824 */ /* 0x004fe200078e020f */
[----:B------:R-:W-:-:S04]  /*02b0*/  R2UR UR18, R5 ;  /* 0x00000000051272ca */ /* 0x000fc800000e0000 */
[C-C-:B------:R-:W-:Y:S02]  /*02c0*/  SHF.L.W.U32.HI R11, R16.reuse, 0x1a, R16.reuse ;  /* 0x0000001a100b7819 */ /* 0x140fe40000010e10 */
[C-C-:B------:R-:W-:Y:S02]  /*02d0*/  SHF.L.W.U32.HI R12, R16.reuse, 0x15, R16.reuse ;  /* 0x00000015100c7819 */ /* 0x140fe40000010e10 */
[----:B------:R-:W-:-:S04]  /*02e0*/  SHF.L.W.U32.HI R13, R16, 0x7, R16 ;  /* 0x00000007100d7819 */ /* 0x000fc80000010e10 */
[----:B------:R-:W-:Y:S02]  /*02f0*/  LOP3.LUT R12, R13, R11, R12, 0x96, !PT ;  /* 0x0000000b0d0c7212 */ /* 0x000fe400078e960c */
[----:B------:R-:W-:Y:S01]  /*0300*/  LOP3.LUT R11, R6, UR7, R16, 0xd8, !PT ;  /* 0x00000007060b7c12 */ /* 0x000fe2000f8ed810 */
[----:B------:R-:W-:-:S03]  /*0310*/  USHF.L.W.U32.HI UR6, UR18, 0xa, UR18 ;  /* 0x0000000a12067899 */ /* 0x000fc60008010e12 */
[----:B------:R-:W-:-:S04]  /*0320*/  IADD3 R11, PT, PT, R7, R12, R11 ;  /* 0x0000000c070b7210 */ /* 0x000fc80007ffe00b */
[----:B------:R-:W-:-:S05]  /*0330*/  IADD3 R17, PT, PT, R10, UR9, R11 ;  /* 0x000000090a117c10 */ /* 0x000fca000fffe00b */
[----:B------:R-:W-:-:S05]  /*0340*/  IMAD.IADD R11, R0, 0x1, R17 ;  /* 0x00000001000b7824 */ /* 0x000fca00078e0211 */
[C-C-:B------:R-:W-:Y:S02]  /*0350*/  SHF.L.W.U32.HI R12, R11.reuse, 0x1a, R11.reuse ;  /* 0x0000001a0b0c7819 */ /* 0x140fe40000010e0b */
[C-C-:B------:R-:W-:Y:S02]  /*0360*/  SHF.L.W.U32.HI R13, R11.reuse, 0x15, R11.reuse ;  /* 0x000000150b0d7819 */ /* 0x140fe40000010e0b */
[----:B------:R-:W-:-:S04]  /*0370*/  SHF.L.W.U32.HI R14, R11, 0x7, R11 ;  /* 0x000000070b0e7819 */ /* 0x000fc80000010e0b */
[----:B------:R-:W-:Y:S02]  /*0380*/  LOP3.LUT R13, R14, R12, R13, 0x96, !PT ;  /* 0x0000000c0e0d7212 */ /* 0x000fe400078e960d */
[----:B------:R-:W-:-:S04]  /*0390*/  LOP3.LUT R12, R11, UR7, R16, 0xac, !PT ;  /* 0x000000070b0c7c12 */ /* 0x000fc8000f8eac10 */
[----:B------:R-:W-:-:S04]  /*03a0*/  IADD3 R12, PT, PT, R6, R13, R12 ;  /* 0x0000000d060c7210 */ /* 0x000fc80007ffe00c */
[----:B------:R-:W-:Y:S01]  /*03b0*/  IADD3 R20, PT, PT, R29, UR10, R12 ;  /* 0x0000000a1d147c10 */ /* 0x000fe2000fffe00c */
[----:B-1----:R-:W-:Y:S01]  /*03c0*/  IMAD R12, R22, UR4, R23 ;  /* 0x00000004160c7c24 */ /* 0x002fe2000f8e0217 */
[----:B------:R-:W-:-:S03]  /*03d0*/  USHF.L.W.U32.HI UR4, UR18, 0x1e, UR18 ;  /* 0x0000001e12047899 */ /* 0x000fc60008010e12 */
[----:B------:R-:W-:Y:S02]  /*03e0*/  IMAD.IADD R13, R9, 0x1, R20 ;  /* 0x00000001090d7824 */ /* 0x000fe400078e0214 */
[----:B---3--:R-:W-:Y:S01]  /*03f0*/  VIADD R5, R12, UR5 ;  /* 0x000000050c057c36 */ /* 0x008fe20008000000 */
[----:B------:R-:W-:Y:S02]  /*0400*/  USHF.L.W.U32.HI UR5, UR18, 0x13, UR18 ;  /* 0x0000001312057899 */ /* 0x000fe40008010e12 */
[C-C-:B------:R-:W-:Y:S02]  /*0410*/  SHF.L.W.U32.HI R14, R13.reuse, 0x1a, R13.reuse ;  /* 0x0000001a0d0e7819 */ /* 0x140fe40000010e0d */
[C-C-:B------:R-:W-:Y:S01]  /*0420*/  SHF.L.W.U32.HI R19, R13.reuse, 0x15, R13.reuse ;  /* 0x000000150d137819 */ /* 0x140fe20000010e0d */
[----:B------:R-:W-:Y:S01]  /*0430*/  ULOP3.LUT UR4, UR6, UR4, UR5, 0x96, !UPT ;  /* 0x0000000406047292 */ /* 0x000fe2000f8e9605 */
[----:B------:R-:W-:-:S04]  /*0440*/  SHF.L.W.U32.HI R21, R13, 0x7, R13 ;  /* 0x000000070d157819 */ /* 0x000fc80000010e0d */
[----:B------:R-:W-:Y:S02]  /*0450*/  LOP3.LUT R14, R21, R14, R19, 0x96, !PT ;  /* 0x0000000e150e7212 */ /* 0x000fe400078e9613 */
[----:B------:R-:W-:-:S04]  /*0460*/  LOP3.LUT R19, R16, R13, R11, 0xb8, !PT ;  /* 0x0000000d10137212 */ /* 0x000fc800078eb80b */
[----:B------:R-:W-:-:S04]  /*0470*/  IADD3 R14, PT, PT, R14, UR7, R19 ;  /* 0x000000070e0e7c10 */ /* 0x000fc8000fffe013 */
[----:B------:R-:W-:-:S05]  /*0480*/  IADD3 R14, PT, PT, R5, UR11, R14 ;  /* 0x0000000b050e7c10 */ /* 0x000fca000fffe00e */
[----:B------:R-:W-:-:S05]  /*0490*/  VIADD R12, R14, UR18 ;  /* 0x000000120e0c7c36 */ /* 0x000fca0008000000 */
[C-C-:B------:R-:W-:Y:S02]  /*04a0*/  SHF.L.W.U32.HI R19, R12.reuse, 0x1a, R12.reuse ;  /* 0x0000001a0c137819 */ /* 0x140fe40000010e0c */
[C-C-:B------:R-:W-:Y:S02]  /*04b0*/  SHF.L.W.U32.HI R22, R12.reuse, 0x15, R12.reuse ;  /* 0x000000150c167819 */ /* 0x140fe40000010e0c */
[----:B------:R-:W-:-:S04]  /*04c0*/  SHF.L.W.U32.HI R21, R12, 0x7, R12 ;  /* 0x000000070c157819 */ /* 0x000fc80000010e0c */
[----:B------:R-:W-:Y:S02]  /*04d0*/  LOP3.LUT R19, R21, R19, R22, 0x96, !PT ;  /* 0x0000001315137212 */ /* 0x000fe400078e9616 */
[----:B------:R-:W-:Y:S02]  /*04e0*/  LOP3.LUT R21, R11, R12, R13, 0xb8, !PT ;  /* 0x0000000c0b157212 */ /* 0x000fe400078eb80d */
[----:B------:R-:W-:Y:S02]  /*04f0*/  LOP3.LUT R22, R9, UR18, R0, 0xe8, !PT ;  /* 0x0000001209167c12 */ /* 0x000fe4000f8ee800 */
[----:B------:R-:W-:Y:S02]  /*0500*/  IADD3 R21, PT, PT, R16, R19, R21 ;  /* 0x0000001310157210 */ /* 0x000fe40007ffe015 */
[----:B------:R-:W-:-:S03]  /*0510*/  IADD3 R19, PT, PT, R15, UR4, R22 ;  /* 0x000000040f137c10 */ /* 0x000fc6000fffe016 */
[----:B------:R-:W-:Y:S01]  /*0520*/  VIADD R16, R21, UR12 ;  /* 0x0000000c15107c36 */ /* 0x000fe20008000000 */
[C-C-:B------:R-:W-:Y:S02]  /*0530*/  SHF.L.W.U32.HI R15, R19.reuse, 0x1e, R19.reuse ;  /* 0x0000001e130f7819 */ /* 0x140fe40000010e13 */
[C-C-:B------:R-:W-:Y:S02]  /*0540*/  SHF.L.W.U32.HI R22, R19.reuse, 0x13, R19.reuse ;  /* 0x0000001313167819 */ /* 0x140fe40000010e13 */
[--C-:B------:R-:W-:Y:S02]  /*0550*/  SHF.L.W.U32.HI R21, R19, 0xa, R19.reuse ;  /* 0x0000000a13157819 */ /* 0x100fe40000010e13 */
[----:B------:R-:W-:Y:S02]  /*0560*/  LOP3.LUT R16, R16, 0x80000000, RZ, 0x3c, !PT ;  /* 0x8000000010107812 */ /* 0x000fe400078e3cff */
[----:B------:R-:W-:Y:S02]  /*0570*/  LOP3.LUT R22, R21, R15, R22, 0x96, !PT ;  /* 0x0000000f15167212 */ /* 0x000fe400078e9616 */
[----:B------:R-:W-:Y:S01]  /*0580*/  LOP3.LUT R23, R9, UR18, R19, 0xe8, !PT ;  /* 0x0000001209177c12 */ /* 0x000fe2000f8ee813 */
[----:B------:R-:W-:-:S03]  /*0590*/  IMAD.IADD R15, R19, 0x1, R16 ;  /* 0x00000001130f7824 */ /* 0x000fc600078e0210 */
[----:B------:R-:W-:Y:S02]  /*05a0*/  IADD3 R22, PT, PT, R17, R22, R23 ;  /* 0x0000001611167210 */ /* 0x000fe40007ffe017 */
[C-C-:B------:R-:W-:Y:S02]  /*05b0*/  SHF.L.W.U32.HI R21, R15.reuse, 0x1a, R15.reuse ;  /* 0x0000001a0f157819 */ /* 0x140fe40000010e0f */
[C-C-:B------:R-:W-:Y:S02]  /*05c0*/  SHF.L.W.U32.HI R24, R15.reuse, 0x15, R15.reuse ;  /* 0x000000150f187819 */ /* 0x140fe40000010e0f */
[----:B------:R-:W-:Y:S02]  /*05d0*/  SHF.L.W.U32.HI R23, R15, 0x7, R15 ;  /* 0x000000070f177819 */ /* 0x000fe40000010e0f */
[----:B------:R-:W-:Y:S02]  /*05e0*/  LOP3.LUT R25, R13, R15, R12, 0xb8, !PT ;  /* 0x0000000f0d197212 */ /* 0x000fe400078eb80c */
[----:B------:R-:W-:-:S02]  /*05f0*/  LOP3.LUT R26, R23, R21, R24, 0x96, !PT ;  /* 0x00000015171a7212 */ /* 0x000fc400078e9618 */
[C-C-:B------:R-:W-:Y:S02]  /*0600*/  SHF.L.W.U32.HI R17, R22.reuse, 0x1e, R22.reuse ;  /* 0x0000001e16117819 */ /* 0x140fe40000010e16 */
[C-C-:B------:R-:W-:Y:S02]  /*0610*/  SHF.L.W.U32.HI R24, R22.reuse, 0x13, R22.reuse ;  /* 0x0000001316187819 */ /* 0x140fe40000010e16 */
[--C-:B------:R-:W-:Y:S02]  /*0620*/  SHF.L.W.U32.HI R21, R22, 0xa, R22.reuse ;  /* 0x0000000a16157819 */ /* 0x100fe40000010e16 */
[----:B------:R-:W-:Y:S02]  /*0630*/  IADD3 R25, PT, PT, R11, R26, R25 ;  /* 0x0000001a0b197210 */ /* 0x000fe40007ffe019 */
[----:B------:R-:W-:Y:S02]  /*0640*/  LOP3.LUT R11, R19, UR18, R22, 0xe8, !PT ;  /* 0x00000012130b7c12 */ /* 0x000fe4000f8ee816 */
[----:B------:R-:W-:Y:S01]  /*0650*/  LOP3.LUT R21, R21, R17, R24, 0x96, !PT ;  /* 0x0000001115157212 */ /* 0x000fe200078e9618 */
[----:B------:R-:W-:-:S03]  /*0660*/  VIADD R17, R25, UR13 ;  /* 0x0000000d19117c36 */ /* 0x000fc60008000000 */
[----:B------:R-:W-:Y:S01]  /*0670*/  IADD3 R21, PT, PT, R20, R21, R11 ;  /* 0x0000001514157210 */ /* 0x000fe20007ffe00b */
[----:B------:R-:W-:-:S03]  /*0680*/  IMAD.IADD R11, R22, 0x1, R17 ;  /* 0x00000001160b7824 */ /* 0x000fc600078e0211 */
[C-C-:B------:R-:W-:Y:S02]  /*0690*/  SHF.L.W.U32.HI R20, R21.reuse, 0x1e, R21.reuse ;  /* 0x0000001e15147819 */ /* 0x140fe40000010e15 */
[C-C-:B------:R-:W-:Y:S02]  /*06a0*/  SHF.L.W.U32.HI R23, R21.reuse, 0x13, R21.reuse ;  /* 0x0000001315177819 */ /* 0x140fe40000010e15 */
[----:B------:R-:W-:Y:S02]  /*06b0*/  SHF.L.W.U32.HI R24, R21, 0xa, R21 ;  /* 0x0000000a15187819 */ /* 0x000fe40000010e15 */
[C-C-:B------:R-:W-:Y:S02]  /*06c0*/  SHF.L.W.U32.HI R25, R11.reuse, 0x1a, R11.reuse ;  /* 0x0000001a0b197819 */ /* 0x140fe40000010e0b */
[C-C-:B------:R-:W-:Y:S02]  /*06d0*/  SHF.L.W.U32.HI R26, R11.reuse, 0x15, R11.reuse ;  /* 0x000000150b1a7819 */ /* 0x140fe40000010e0b */
[----:B------:R-:W-:-:S02]  /*06e0*/  SHF.L.W.U32.HI R27, R11, 0x7, R11 ;  /* 0x000000070b1b7819 */ /* 0x000fc40000010e0b */
[----:B------:R-:W-:Y:S02]  /*06f0*/  LOP3.LUT R23, R24, R20, R23, 0x96, !PT ;  /* 0x0000001418177212 */ /* 0x000fe400078e9617 */
[----:B------:R-:W-:Y:S02]  /*0700*/  LOP3.LUT R20, R22, R19, R21, 0xe8, !PT ;  /* 0x0000001316147212 */ /* 0x000fe400078ee815 */
[----:B------:R-:W-:Y:S02]  /*0710*/  LOP3.LUT R26, R27, R25, R26, 0x96, !PT ;  /* 0x000000191b1a7212 */ /* 0x000fe400078e961a */
[----:B------:R-:W-:Y:S02]  /*0720*/  LOP3.LUT R19, R12, R11, R15, 0xb8, !PT ;  /* 0x0000000b0c137212 */ /* 0x000fe400078eb80f */
[----:B------:R-:W-:Y:S02]  /*0730*/  IADD3 R20, PT, PT, R14, R23, R20 ;  /* 0x000000170e147210 */ /* 0x000fe40007ffe014 */
[----:B------:R-:W-:-:S02]  /*0740*/  IADD3 R24, PT, PT, R13, R26, R19 ;  /* 0x0000001a0d187210 */ /* 0x000fc40007ffe013 */
[C-C-:B------:R-:W-:Y:S02]  /*0750*/  SHF.L.W.U32.HI R13, R20.reuse, 0x1e, R20.reuse ;  /* 0x0000001e140d7819 */ /* 0x140fe40000010e14 */
[--C-:B------:R-:W-:Y:S01]  /*0760*/  SHF.L.W.U32.HI R14, R20, 0x13, R20.reuse ;  /* 0x00000013140e7819 */ /* 0x100fe20000010e14 */
[----:B------:R-:W-:Y:S01]  /*0770*/  VIADD R24, R24, UR14 ;  /* 0x0000000e18187c36 */ /* 0x000fe20008000000 */
[--C-:B------:R-:W-:Y:S02]  /*0780*/  SHF.L.W.U32.HI R19, R20, 0xa, R20.reuse ;  /* 0x0000000a14137819 */ /* 0x100fe40000010e14 */
[----:B------:R-:W-:Y:S02]  /*0790*/  LOP3.LUT R22, R21, R22, R20, 0xe8, !PT ;  /* 0x0000001615167212 */ /* 0x000fe400078ee814 */
[----:B------:R-:W-:Y:S01]  /*07a0*/  LOP3.LUT R19, R19, R13, R14, 0x96, !PT ;  /* 0x0000000d13137212 */ /* 0x000fe200078e960e */
[----:B------:R-:W-:-:S03]  /*07b0*/  IMAD.IADD R14, R21, 0x1, R24 ;  /* 0x00000001150e7824 */ /* 0x000fc600078e0218 */
[----:B------:R-:W-:Y:S02]  /*07c0*/  IADD3 R19, PT, PT, R16, R19, R22 ;  /* 0x0000001310137210 */ /* 0x000fe40007ffe016 */
[C-C-:B------:R-:W-:Y:S02]  /*07d0*/  SHF.L.W.U32.HI R16, R14.reuse, 0x1a, R14.reuse ;  /* 0x0000001a0e107819 */ /* 0x140fe40000010e0e */
[C-C-:B------:R-:W-:Y:S02]  /*07e0*/  SHF.L.W.U32.HI R23, R14.reuse, 0x15, R14.reuse ;  /* 0x000000150e177819 */ /* 0x140fe40000010e0e */
[----:B------:R-:W-:Y:S02]  /*07f0*/  SHF.L.W.U32.HI R22, R14, 0x7, R14 ;  /* 0x000000070e167819 */ /* 0x000fe40000010e0e */
[----:B------:R-:W-:Y:S02]  /*0800*/  LOP3.LUT R25, R15, R14, R11, 0xb8, !PT ;  /* 0x0000000e0f197212 */ /* 0x000fe400078eb80b */
[----:B------:R-:W-:-:S02]  /*0810*/  LOP3.LUT R23, R22, R16, R23, 0x96, !PT ;  /* 0x0000001016177212 */ /* 0x000fc400078e9617 */
[C---:B------:R-:W-:Y:S02]  /*0820*/  SHF.L.W.U32.HI R13, R19.reuse, 0x1e, R19 ;  /* 0x0000001e130d7819 */ /* 0x040fe40000010e13 */
[----:B------:R-:W-:Y:S02]  /*0830*/  IADD3 R23, PT, PT, R12, R23, R25 ;  /* 0x000000170c177210 */ /* 0x000fe40007ffe019 */
[C-C-:B------:R-:W-:Y:S02]  /*0840*/  SHF.L.W.U32.HI R16, R19.reuse, 0x13, R19.reuse ;  /* 0x0000001313107819 */ /* 0x140fe40000010e13 */
[--C-:B------:R-:W-:Y:S01]  /*0850*/  SHF.L.W.U32.HI R22, R19, 0xa, R19.reuse ;  /* 0x0000000a13167819 */ /* 0x100fe20000010e13 */
[----:B------:R-:W-:Y:S01]  /*0860*/  VIADD R23, R23, UR15 ;  /* 0x0000000f17177c36 */ /* 0x000fe20008000000 */
[----:B------:R-:W-:Y:S02]  /*0870*/  LOP3.LUT R21, R20, R21, R19, 0xe8, !PT ;  /* 0x0000001514157212 */ /* 0x000fe400078ee813 */
[----:B------:R-:W-:Y:S01]  /*0880*/  LOP3.LUT R16, R22, R13, R16, 0x96, !PT ;  /* 0x0000000d16107212 */ /* 0x000fe200078e9610 */
[----:B------:R-:W-:-:S03]  /*0890*/  IMAD.IADD R13, R20, 0x1, R23 ;  /* 0x00000001140d7824 */ /* 0x000fc600078e0217 */
[----:B------:R-:W-:Y:S02]  /*08a0*/  IADD3 R17, PT, PT, R17, R16, R21 ;  /* 0x0000001011117210 */ /* 0x000fe40007ffe015 */
[----:B------:R-:W-:Y:S02]  /*08b0*/  SHF.L.W.U32.HI R22, R13, 0x1a, R13 ;  /* 0x0000001a0d167819 */ /* 0x000fe40000010e0d */
[C-C-:B------:R-:W-:Y:S02]  /*08c0*/  SHF.L.W.U32.HI R12, R17.reuse, 0x1e, R17.reuse ;  /* 0x0000001e110c7819 */ /* 0x140fe40000010e11 */
[C-C-:B------:R-:W-:Y:S02]  /*08d0*/  SHF.L.W.U32.HI R21, R17.reuse, 0x13, R17.reuse ;  /* 0x0000001311157819 */ /* 0x140fe40000010e11 */
[----:B------:R-:W-:Y:S02]  /*08e0*/  SHF.L.W.U32.HI R16, R17, 0xa, R17 ;  /* 0x0000000a11107819 */ /* 0x000fe40000010e11 */
[----:B------:R-:W-:-:S02]  /*08f0*/  SHF.L.W.U32.HI R25, R13, 0x15, R13 ;  /* 0x000000150d197819 */ /* 0x000fc40000010e0d */
[----:B------:R-:W-:Y:S02]  /*0900*/  SHF.L.W.U32.HI R26, R13, 0x7, R13 ;  /* 0x000000070d1a7819 */ /* 0x000fe40000010e0d */
[----:B------:R-:W-:Y:S02]  /*0910*/  LOP3.LUT R21, R16, R12, R21, 0x96, !PT ;  /* 0x0000000c10157212 */ /* 0x000fe400078e9615 */
[----:B------:R-:W-:Y:S02]  /*0920*/  LOP3.LUT R12, R19, R20, R17, 0xe8, !PT ;  /* 0x00000014130c7212 */ /* 0x000fe400078ee811 */
[----:B------:R-:W-:Y:S02]  /*0930*/  LOP3.LUT R22, R26, R22, R25, 0x96, !PT ;  /* 0x000000161a167212 */ /* 0x000fe400078e9619 */
[----:B------:R-:W-:Y:S02]  /*0940*/  LOP3.LUT R16, R11, R13, R14, 0xb8, !PT ;  /* 0x0000000d0b107212 */ /* 0x000fe400078eb80e */
[----:B------:R-:W-:-:S02]  /*0950*/  IADD3 R12, PT, PT, R24, R21, R12 ;  /* 0x00000015180c7210 */ /* 0x000fc40007ffe00c */
[----:B------:R-:W-:Y:S02]  /*0960*/  IADD3 R16, PT, PT, R15, R22, R16 ;  /* 0x000000160f107210 */ /* 0x000fe40007ffe010 */
        /* <DEDUP_REMOVED lines=15> */
[----:B------:R-:W-:Y:S02]  /*0a60*/  SHF.L.W.U32.HI R19, R23, 0xa, R23 ;  /* 0x0000000a17137819 */ /* 0x000fe40000010e17 */
[----:B------:R-:W-:Y:S02]  /*0a70*/  IADD3 R24, PT, PT, R11, R24, R25 ;  /* 0x000000180b187210 */ /* 0x000fe40007ffe019 */
[----:B------:R-:W-:Y:S02]  /*0a80*/  LOP3.LUT R11, R12, R17, R23, 0xe8, !PT ;  /* 0x000000110c0b7212 */ /* 0x000fe400078ee817 */
[----:B------:R-:W-:Y:S01]  /*0a90*/  LOP3.LUT R15, R19, R15, R22, 0x96, !PT ;  /* 0x0000000f130f7212 */ /* 0x000fe200078e9616 */
[----:B------:R-:W-:-:S03]  /*0aa0*/  VIADD R24, R24, UR21 ;  /* 0x0000001518187c36 */ /* 0x000fc60008000000 */
[----:B------:R-:W-:Y:S01]  /*0ab0*/  IADD3 R16, PT, PT, R16, R15, R11 ;  /* 0x0000000f10107210 */ /* 0x000fe20007ffe00b */
[----:B------:R-:W-:-:S03]  /*0ac0*/  IMAD.IADD R15, R17, 0x1, R24 ;  /* 0x00000001110f7824 */ /* 0x000fc600078e0218 */
[C-C-:B------:R-:W-:Y:S02]  /*0ad0*/  SHF.L.W.U32.HI R11, R16.reuse, 0x1e, R16.reuse ;  /* 0x0000001e100b7819 */ /* 0x140fe40000010e10 */
[C-C-:B------:R-:W-:Y:S02]  /*0ae0*/  SHF.L.W.U32.HI R19, R15.reuse, 0x1a, R15.reuse ;  /* 0x0000001a0f137819 */ /* 0x140fe40000010e0f */
[C-C-:B------:R-:W-:Y:S02]  /*0af0*/  SHF.L.W.U32.HI R26, R15.reuse, 0x15, R15.reuse ;  /* 0x000000150f1a7819 */ /* 0x140fe40000010e0f */
[----:B------:R-:W-:Y:S02]  /*0b00*/  SHF.L.W.U32.HI R21, R15, 0x7, R15 ;  /* 0x000000070f157819 */ /* 0x000fe40000010e0f */
[C-C-:B------:R-:W-:Y:S02]  /*0b10*/  SHF.L.W.U32.HI R22, R16.reuse, 0x13, R16.reuse ;  /* 0x0000001310167819 */ /* 0x140fe40000010e10 */
[----:B------:R-:W-:-:S02]  /*0b20*/  SHF.L.W.U32.HI R17, R16, 0xa, R16 ;  /* 0x0000000a10117819 */ /* 0x000fc40000010e10 */
[----:B------:R-:W-:Y:S02]  /*0b30*/  LOP3.LUT R25, R21, R19, R26, 0x96, !PT ;  /* 0x0000001315197212 */ /* 0x000fe400078e961a */
[----:B------:R-:W-:Y:S02]  /*0b40*/  LOP3.LUT R30, R13, R15, R20, 0xb8, !PT ;  /* 0x0000000f0d1e7212 */ /* 0x000fe400078eb814 */
[----:B------:R-:W-:Y:S02]  /*0b50*/  LOP3.LUT R27, R17, R11, R22, 0x96, !PT ;  /* 0x0000000b111b7212 */ /* 0x000fe400078e9616 */
[C-C-:B------:R-:W-:Y:S02]  /*0b60*/  SHF.L.W.U32.HI R11, R29.reuse, 0x19, R29.reuse ;  /* 0x000000191d0b7819 */ /* 0x140fe40000010e1d */
[--C-:B------:R-:W-:Y:S02]  /*0b70*/  SHF.L.W.U32.HI R26, R29, 0xe, R29.reuse ;  /* 0x0000000e1d1a7819 */ /* 0x100fe40000010e1d */
[----:B------:R-:W-:-:S02]  /*0b80*/  SHF.R.U32.HI R17, RZ, 0x3, R29 ;  /* 0x00000003ff117819 */ /* 0x000fc4000001161d */
[----:B------:R-:W-:Y:S02]  /*0b90*/  IADD3 R30, PT, PT, R14, R25, R30 ;  /* 0x000000190e1e7210 */ /* 0x000fe40007ffe01e */
[----:B------:R-:W-:Y:S02]  /*0ba0*/  LOP3.LUT R25, R17, R11, R26, 0x96, !PT ;  /* 0x0000000b11197212 */ /* 0x000fe400078e961a */
[----:B------:R-:W-:Y:S01]  /*0bb0*/  LOP3.LUT R28, R23, R12, R16, 0xe8, !PT ;  /* 0x0000000c171c7212 */ /* 0x000fe200078ee810 */
[----:B------:R-:W-:Y:S01]  /*0bc0*/  VIADD R17, R30, UR22 ;  /* 0x000000161e117c36 */ /* 0x000fe20008000000 */
[C---:B------:R-:W-:Y:S02]  /*0bd0*/  SHF.L.W.U32.HI R22, R5.reuse, 0x19, R5 ;  /* 0x0000001905167819 */ /* 0x040fe40000010e05 */
[----:B------:R-:W-:Y:S01]  /*0be0*/  IADD3 R11, PT, PT, R24, R27, R28 ;  /* 0x0000001b180b7210 */ /* 0x000fe20007ffe01c */
[----:B------:R-:W-:Y:S01]  /*0bf0*/  IMAD.IADD R12, R12, 0x1, R17 ;  /* 0x000000010c0c7824 */ /* 0x000fe200078e0211 */
[----:B------:R-:W-:-:S02]  /*0c00*/  SHF.L.W.U32.HI R19, R5, 0xe, R5 ;  /* 0x0000000e05137819 */ /* 0x000fc40000010e05 */
[----:B------:R-:W-:Y:S02]  /*0c10*/  SHF.R.U32.HI R21, RZ, 0x3, R5 ;  /* 0x00000003ff157819 */ /* 0x000fe40000011605 */
[C-C-:B------:R-:W-:Y:S02]  /*0c20*/  SHF.L.W.U32.HI R24, R11.reuse, 0x1e, R11.reuse ;  /* 0x0000001e0b187819 */ /* 0x140fe40000010e0b */
[C-C-:B------:R-:W-:Y:S02]  /*0c30*/  SHF.L.W.U32.HI R27, R11.reuse, 0x13, R11.reuse ;  /* 0x000000130b1b7819 */ /* 0x140fe40000010e0b */
[----:B------:R-:W-:Y:S02]  /*0c40*/  SHF.L.W.U32.HI R26, R11, 0xa, R11 ;  /* 0x0000000a0b1a7819 */ /* 0x000fe40000010e0b */
[C-C-:B------:R-:W-:Y:S02]  /*0c50*/  SHF.L.W.U32.HI R28, R12.reuse, 0x1a, R12.reuse ;  /* 0x0000001a0c1c7819 */ /* 0x140fe40000010e0c */
[----:B------:R-:W-:-:S02]  /*0c60*/  SHF.L.W.U32.HI R31, R12, 0x15, R12 ;  /* 0x000000150c1f7819 */ /* 0x000fc40000010e0c */
[----:B------:R-:W-:Y:S02]  /*0c70*/  SHF.L.W.U32.HI R30, R12, 0x7, R12 ;  /* 0x000000070c1e7819 */ /* 0x000fe40000010e0c */
[----:B------:R-:W-:Y:S02]  /*0c80*/  LOP3.LUT R22, R21, R22, R19, 0x96, !PT ;  /* 0x0000001615167212 */ /* 0x000fe400078e9613 */
[C-C-:B------:R-:W-:Y:S02]  /*0c90*/  SHF.L.W.U32.HI R14, R10.reuse, 0x19, R10.reuse ;  /* 0x000000190a0e7819 */ /* 0x140fe40000010e0a */
[--C-:B------:R-:W-:Y:S02]  /*0ca0*/  SHF.L.W.U32.HI R19, R10, 0xe, R10.reuse ;  /* 0x0000000e0a137819 */ /* 0x100fe40000010e0a */
[--C-:B------:R-:W-:Y:S02]  /*0cb0*/  SHF.R.U32.HI R21, RZ, 0x3, R10.reuse ;  /* 0x00000003ff157819 */ /* 0x100fe4000001160a */
[----:B------:R-:W-:-:S02]  /*0cc0*/  IADD3 R10, PT, PT, R25, 0x1100000, R10 ;  /* 0x01100000190a7810 */ /* 0x000fc40007ffe00a */
[----:B------:R-:W-:Y:S02]  /*0cd0*/  LOP3.LUT R26, R26, R24, R27, 0x96, !PT ;  /* 0x000000181a1a7212 */ /* 0x000fe400078e961b */
[----:B------:R-:W-:Y:S02]  /*0ce0*/  LOP3.LUT R28, R30, R28, R31, 0x96, !PT ;  /* 0x0000001c1e1c7212 */ /* 0x000fe400078e961f */
[----:B------:R-:W-:Y:S02]  /*0cf0*/  LOP3.LUT R27, R20, R12, R15, 0xb8, !PT ;  /* 0x0000000c141b7212 */ /* 0x000fe400078eb80f */
[----:B------:R-:W-:Y:S02]  /*0d00*/  LOP3.LUT R19, R21, R14, R19, 0x96, !PT ;  /* 0x0000000e15137212 */ /* 0x000fe400078e9613 */
[C-C-:B------:R-:W-:Y:S02]  /*0d10*/  SHF.L.W.U32.HI R14, R10.reuse, 0xf, R10.reuse ;  /* 0x0000000f0a0e7819 */ /* 0x140fe40000010e0a */
[--C-:B------:R-:W-:Y:S01]  /*0d20*/  SHF.L.W.U32.HI R21, R10, 0xd, R10.reuse ;  /* 0x0000000d0a157819 */ /* 0x100fe20000010e0a */
[----:B------:R-:W-:Y:S01]  /*0d30*/  IMAD.IADD R18, R18, 0x1, R19 ;  /* 0x0000000112127824 */ /* 0x000fe200078e0213 */
[----:B------:R-:W-:-:S02]  /*0d40*/  SHF.R.U32.HI R24, RZ, 0xa, R10 ;  /* 0x0000000aff187819 */ /* 0x000fc4000001160a */
[----:B------:R-:W-:Y:S02]  /*0d50*/  LOP3.LUT R25, R16, R23, R11, 0xe8, !PT ;  /* 0x0000001710197212 */ /* 0x000fe400078ee80b */
[----:B------:R-:W-:Y:S02]  /*0d60*/  IADD3 R27, PT, PT, R13, R28, R27 ;  /* 0x0000001c0d1b7210 */ /* 0x000fe40007ffe01b */
[----:B------:R-:W-:Y:S02]  /*0d70*/  LOP3.LUT R28, R24, R14, R21, 0x96, !PT ;  /* 0x0000000e181c7212 */ /* 0x000fe400078e9615 */
[----:B------:R-:W-:Y:S01]  /*0d80*/  IADD3 R14, PT, PT, R17, R26, R25 ;  /* 0x0000001a110e7210 */ /* 0x000fe20007ffe019 */
[----:B------:R-:W-:Y:S01]  /*0d90*/  VIADD R26, R27, UR23 ;  /* 0x000000171b1a7c36 */ /* 0x000fe20008000000 */
[C-C-:B------:R-:W-:Y:S02]  /*0da0*/  SHF.L.W.U32.HI R17, R18.reuse, 0xf, R18.reuse ;  /* 0x0000000f12117819 */ /* 0x140fe40000010e12 */
[----:B------:R-:W-:Y:S01]  /*0db0*/  SHF.L.W.U32.HI R24, R18, 0xd, R18 ;  /* 0x0000000d12187819 */ /* 0x000fe20000010e12 */
[----:B------:R-:W-:Y:S01]  /*0dc0*/  IMAD.IADD R23, R23, 0x1, R26 ;  /* 0x0000000117177824 */ /* 0x000fe200078e021a */
[----:B------:R-:W-:-:S02]  /*0dd0*/  SHF.R.U32.HI R19, RZ, 0xa, R18 ;  /* 0x0000000aff137819 */ /* 0x000fc40000011612 */
[C-C-:B------:R-:W-:Y:S02]  /*0de0*/  SHF.L.W.U32.HI R21, R14.reuse, 0x1e, R14.reuse ;  /* 0x0000001e0e157819 */ /* 0x140fe40000010e0e */
[C-C-:B------:R-:W-:Y:S02]  /*0df0*/  SHF.L.W.U32.HI R27, R23.reuse, 0x1a, R23.reuse ;  /* 0x0000001a171b7819 */ /* 0x140fe40000010e17 */
[C-C-:B------:R-:W-:Y:S02]  /*0e00*/  SHF.L.W.U32.HI R32, R23.reuse, 0x15, R23.reuse ;  /* 0x0000001517207819 */ /* 0x140fe40000010e17 */
[----:B------:R-:W-:Y:S02]  /*0e10*/  SHF.L.W.U32.HI R31, R23, 0x7, R23 ;  /* 0x00000007171f7819 */ /* 0x000fe40000010e17 */
[C-C-:B------:R-:W-:Y:S02]  /*0e20*/  SHF.L.W.U32.HI R30, R14.reuse, 0x13, R14.reuse ;  /* 0x000000130e1e7819 */ /* 0x140fe40000010e0e */
[----:B------:R-:W-:-:S02]  /*0e30*/  SHF.L.W.U32.HI R25, R14, 0xa, R14 ;  /* 0x0000000a0e197819 */ /* 0x000fc40000010e0e */
[----:B------:R-:W-:Y:S02]  /*0e40*/  IADD3 R13, PT, PT, R5, 0x11002000, R28 ;  /* 0x11002000050d7810 */ /* 0x000fe40007ffe01c */
[----:B------:R-:W-:Y:S02]  /*0e50*/  LOP3.LUT R31, R31, R27, R32, 0x96, !PT ;  /* 0x0000001b1f1f7212 */ /* 0x000fe400078e9620 */
[----:B------:R-:W-:Y:S02]  /*0e60*/  LOP3.LUT R28, R15, R23, R12, 0xb8, !PT ;  /* 0x000000170f1c7212 */ /* 0x000fe400078eb80c */
[----:B------:R-:W-:Y:S02]  /*0e70*/  LOP3.LUT R17, R19, R17, R24, 0x96, !PT ;  /* 0x0000001113117212 */ /* 0x000fe400078e9618 */
[----:B------:R-:W-:Y:S02]  /*0e80*/  LOP3.LUT R25, R25, R21, R30, 0x96, !PT ;  /* 0x0000001519197212 */ /* 0x000fe400078e961e */
[----:B------:R-:W-:-:S02]  /*0e90*/  SHF.L.W.U32.HI R24, R13, 0xf, R13 ;  /* 0x0000000f0d187819 */ /* 0x000fc40000010e0d */
[--C-:B------:R-:W-:Y:S02]  /*0ea0*/  SHF.L.W.U32.HI R19, R13, 0xd, R13.reuse ;  /* 0x0000000d0d137819 */ /* 0x100fe40000010e0d */
[----:B------:R-:W-:Y:S02]  /*0eb0*/  SHF.R.U32.HI R21, RZ, 0xa, R13 ;  /* 0x0000000aff157819 */ /* 0x000fe4000001160d */
[----:B------:R-:W-:Y:S02]  /*0ec0*/  IADD3 R28, PT, PT, R20, R31, R28 ;  /* 0x0000001f141c7210 */ /* 0x000fe40007ffe01c */
[----:B------:R-:W-:Y:S02]  /*0ed0*/  LOP3.LUT R24, R21, R24, R19, 0x96, !PT ;  /* 0x0000001815187212 */ /* 0x000fe400078e9613 */
[----:B------:R-:W-:Y:S01]  /*0ee0*/  LOP3.LUT R27, R11, R16, R14, 0xe8, !PT ;  /* 0x000000100b1b7212 */ /* 0x000fe200078ee80e */
[----:B------:R-:W-:Y:S01]  /*0ef0*/  VIADD R19, R28, UR24 ;  /* 0x000000181c137c36 */ /* 0x000fe20008000000 */
[----:B------:R-:W-:-:S02]  /*0f00*/  IADD3 R29, PT, PT, R17, R22, R29 ;  /* 0x00000016111d7210 */ /* 0x000fc40007ffe01d */
[----:B------:R-:W-:Y:S01]  /*0f10*/  IADD3 R25, PT, PT, R26, R25, R27 ;  /* 0x000000191a197210 */ /* 0x000fe20007ffe01b */
[----:B------:R-:W-:Y:S01]  /*0f20*/  IMAD.IADD R16, R16, 0x1, R19 ;  /* 0x0000000110107824 */ /* 0x000fe200078e0213 */
[C-C-:B------:R-:W-:Y:S02]  /*0f30*/  SHF.L.W.U32.HI R20, R29.reuse, 0xf, R29.reuse ;  /* 0x0000000f1d147819 */ /* 0x140fe40000010e1d */
[--C-:B------:R-:W-:Y:S02]  /*0f40*/  SHF.L.W.U32.HI R17, R29, 0xd, R29.reuse ;  /* 0x0000000d1d117819 */ /* 0x100fe40000010e1d */
[----:B------:R-:W-:Y:S02]  /*0f50*/  SHF.R.U32.HI R21, RZ, 0xa, R29 ;  /* 0x0000000aff157819 */ /* 0x000fe4000001161d */
[C-C-:B------:R-:W-:Y:S02]  /*0f60*/  SHF.L.W.U32.HI R22, R25.reuse, 0x1e, R25.reuse ;  /* 0x0000001e19167819 */ /* 0x140fe40000010e19 */
[----:B------:R-:W-:-:S02]  /*0f70*/  SHF.L.W.U32.HI R27, R25, 0x13, R25 ;  /* 0x00000013191b7819 */ /* 0x000fc40000010e19 */
[----:B------:R-:W-:Y:S02]  /*0f80*/  SHF.L.W.U32.HI R26, R25, 0xa, R25 ;  /* 0x0000000a191a7819 */ /* 0x000fe40000010e19 */
[C-C-:B------:R-:W-:Y:S02]  /*0f90*/  SHF.L.W.U32.HI R30, R16.reuse, 0x1a, R16.reuse ;  /* 0x0000001a101e7819 */ /* 0x140fe40000010e10 */
[C-C-:B------:R-:W-:Y:S02]  /*0fa0*/  SHF.L.W.U32.HI R31, R16.reuse, 0x15, R16.reuse ;  /* 0x00000015101f7819 */ /* 0x140fe40000010e10 */
[----:B------:R-:W-:Y:S02]  /*0fb0*/  SHF.L.W.U32.HI R32, R16, 0x7, R16 ;  /* 0x0000000710207819 */ /* 0x000fe40000010e10 */
[----:B------:R-:W-:Y:S02]  /*0fc0*/  LOP3.LUT R20, R21, R20, R17, 0x96, !PT ;  /* 0x0000001415147212 */ /* 0x000fe400078e9611 */
[----:B------:R-:W-:-:S02]  /*0fd0*/  LOP3.LUT R28, R26, R22, R27, 0x96, !PT ;  /* 0x000000161a1c7212 */ /* 0x000fc400078e961b */
[----:B------:R-:W-:Y:S02]  /*0fe0*/  LOP3.LUT R30, R32, R30, R31, 0x96, !PT ;  /* 0x0000001e201e7212 */ /* 0x000fe400078e961f */
[C-C-:B------:R-:W-:Y:S02]  /*0ff0*/  SHF.L.W.U32.HI R21, R24.reuse, 0xf, R24.reuse ;  /* 0x0000000f18157819 */ /* 0x140fe40000010e18 */
[--C-:B------:R-:W-:Y:S02]  /*1000*/  SHF.L.W.U32.HI R22, R24, 0xd, R24.reuse ;  /* 0x0000000d18167819 */ /* 0x100fe40000010e18 */
[----:B------:R-:W-:Y:S02]  /*1010*/  SHF.R.U32.HI R26, RZ, 0xa, R24 ;  /* 0x0000000aff1a7819 */ /* 0x000fe40000011618 */
[----:B------:R-:W-:Y:S02]  /*1020*/  LOP3.LUT R27, R14, R11, R25, 0xe8, !PT ;  /* 0x0000000b0e1b7212 */ /* 0x000fe400078ee819 */
[----:B------:R-:W-:-:S02]  /*1030*/  LOP3.LUT R31, R12, R16, R23, 0xb8, !PT ;  /* 0x000000100c1f7212 */ /* 0x000fc400078eb817 */
[----:B------:R-:W-:Y:S02]  /*1040*/  LOP3.LUT R17, R20, 0x80000000, RZ, 0x3c, !PT ;  /* 0x8000000014117812 */ /* 0x000fe400078e3cff */
[----:B------:R-:W-:Y:S02]  /*1050*/  LOP3.LUT R21, R26, R21, R22, 0x96, !PT ;  /* 0x000000151a157212 */ /* 0x000fe400078e9616 */
[----:B------:R-:W-:Y:S02]  /*1060*/  IADD3 R22, PT, PT, R19, R28, R27 ;  /* 0x0000001c13167210 */ /* 0x000fe40007ffe01b */
[----:B------:R-:W-:Y:S01]  /*1070*/  IADD3 R26, PT, PT, R15, R30, R31 ;  /* 0x0000001e0f1a7210 */ /* 0x000fe20007ffe01f */
[----:B------:R-:W-:Y:S01]  /*1080*/  IMAD.IADD R21, R18, 0x1, R21 ;  /* 0x0000000112157824 */ /* 0x000fe200078e0215 */
[C-C-:B------:R-:W-:Y:S02]  /*1090*/  SHF.L.W.U32.HI R35, R17.reuse, 0xf, R20.reuse ;  /* 0x0000000f11237819 */ /* 0x140fe40000010e14 */
[----:B------:R-:W-:Y:S01]  /*10a0*/  SHF.L.W.U32.HI R28, R17, 0xd, R20 ;  /* 0x0000000d111c7819 */ /* 0x000fe20000010e14 */
[----:B------:R-:W-:Y:S01]  /*10b0*/  VIADD R26, R26, UR25 ;  /* 0x000000191a1a7c36 */ /* 0x000fe20008000000 */
[----:B------:R-:W-:-:S02]  /*10c0*/  SHF.R.U32.HI R15, RZ, 0xa, R17 ;  /* 0x0000000aff0f7819 */ /* 0x000fc40000011611 */
[C---:B------:R-:W-:Y:S01]  /*10d0*/  SHF.L.W.U32.HI R19, R22.reuse, 0x1e, R22 ;  /* 0x0000001e16137819 */ /* 0x040fe20000010e16 */
[----:B------:R-:W-:Y:S01]  /*10e0*/  IMAD.IADD R11, R11, 0x1, R26 ;  /* 0x000000010b0b7824 */ /* 0x000fe200078e021a */
[C-C-:B------:R-:W-:Y:S02]  /*10f0*/  SHF.L.W.U32.HI R30, R22.reuse, 0x13, R22.reuse ;  /* 0x00000013161e7819 */ /* 0x140fe40000010e16 */
[----:B------:R-:W-:Y:S02]  /*1100*/  SHF.L.W.U32.HI R27, R22, 0xa, R22 ;  /* 0x0000000a161b7819 */ /* 0x000fe40000010e16 */
[----:B------:R-:W-:Y:S02]  /*1110*/  LOP3.LUT R35, R15, R35, R28, 0x96, !PT ;  /* 0x000000230f237212 */ /* 0x000fe400078e961c */
[----:B------:R-:W-:Y:S02]  /*1120*/  LOP3.LUT R15, R27, R19, R30, 0x96, !PT ;  /* 0x000000131b0f7212 */ /* 0x000fe400078e961e */
[--C-:B------:R-:W-:Y:S01]  /*1130*/  SHF.L.W.U32.HI R19, R21, 0xf, R21.reuse ;  /* 0x0000000f15137819 */ /* 0x100fe20000010e15 */
[----:B------:R-:W-:Y:S01]  /*1140*/  VIADD R35, R35, 0x280 ;  /* 0x0000028023237836 */ /* 0x000fe20000000000 */
[----:B------:R-:W-:-:S02]  /*1150*/  SHF.L.W.U32.HI R28, R21, 0xd, R21 ;  /* 0x0000000d151c7819 */ /* 0x000fc40000010e15 */
[----:B------:R-:W-:Y:S02]  /*1160*/  SHF.R.U32.HI R27, RZ, 0xa, R21 ;  /* 0x0000000aff1b7819 */ /* 0x000fe40000011615 */
[--C-:B------:R-:W-:Y:S02]  /*1170*/  SHF.L.W.U32.HI R30, R11, 0x1a, R11.reuse ;  /* 0x0000001a0b1e7819 */ /* 0x100fe40000010e0b */
[----:B------:R-:W-:Y:S02]  /*1180*/  LOP3.LUT R28, R27, R19, R28, 0x96, !PT ;  /* 0x000000131b1c7212 */ /* 0x000fe400078e961c */
[C-C-:B------:R-:W-:Y:S02]  /*1190*/  SHF.L.W.U32.HI R31, R11.reuse, 0x15, R11.reuse ;  /* 0x000000150b1f7819 */ /* 0x140fe40000010e0b */
[----:B------:R-:W-:Y:S02]  /*11a0*/  SHF.L.W.U32.HI R32, R11, 0x7, R11 ;  /* 0x000000070b207819 */ /* 0x000fe40000010e0b */
[----:B------:R-:W-:-:S02]  /*11b0*/  LOP3.LUT R19, R25, R14, R22, 0xe8, !PT ;  /* 0x0000000e19137212 */ /* 0x000fc400078ee816 */
[----:B------:R-:W-:Y:S02]  /*11c0*/  LOP3.LUT R31, R32, R30, R31, 0x96, !PT ;  /* 0x0000001e201f7212 */ /* 0x000fe400078e961f */
[----:B------:R-:W-:Y:S02]  /*11d0*/  LOP3.LUT R27, R23, R11, R16, 0xb8, !PT ;  /* 0x0000000b171b7212 */ /* 0x000fe400078eb810 */
[----:B------:R-:W-:Y:S01]  /*11e0*/  IADD3 R15, PT, PT, R26, R15, R19 ;  /* 0x0000000f1a0f7210 */ /* 0x000fe20007ffe013 */
[----:B------:R-:W-:Y:S01]  /*11f0*/  IMAD.IADD R19, R29, 0x1, R28 ;  /* 0x000000011d137824 */ /* 0x000fe200078e021c */
[----:B------:R-:W-:Y:S02]  /*1200*/  IADD3 R32, PT, PT, R12, R31, R27 ;  /* 0x0000001f0c207210 */ /* 0x000fe40007ffe01b */
[C-C-:B------:R-:W-:Y:S02]  /*1210*/  SHF.L.W.U32.HI R12, R17.reuse, 0x19, R20.reuse ;  /* 0x00000019110c7819 */ /* 0x140fe40000010e14 */
[----:B------:R-:W-:-:S02]  /*1220*/  SHF.L.W.U32.HI R31, R17, 0xe, R20 ;  /* 0x0000000e111f7819 */ /* 0x000fc40000010e14 */
[C-C-:B------:R-:W-:Y:S02]  /*1230*/  SHF.L.W.U32.HI R30, R19.reuse, 0xf, R19.reuse ;  /* 0x0000000f131e7819 */ /* 0x140fe40000010e13 */
[--C-:B------:R-:W-:Y:S02]  /*1240*/  SHF.L.W.U32.HI R27, R19, 0xd, R19.reuse ;  /* 0x0000000d131b7819 */ /* 0x100fe40000010e13 */
[----:B------:R-:W-:Y:S02]  /*1250*/  SHF.R.U32.HI R20, RZ, 0xa, R19 ;  /* 0x0000000aff147819 */ /* 0x000fe40000011613 */
[----:B------:R-:W-:Y:S02]  /*1260*/  SHF.R.U32.HI R26, RZ, 0x3, R17 ;  /* 0x00000003ff1a7819 */ /* 0x000fe40000011611 */
[----:B------:R-:W-:Y:S01]  /*1270*/  LOP3.LUT R30, R20, R30, R27, 0x96, !PT ;  /* 0x0000001e141e7212 */ /* 0x000fe200078e961b */
[----:B------:R-:W-:Y:S01]  /*1280*/  VIADD R27, R32, UR26 ;  /* 0x0000001a201b7c36 */ /* 0x000fe20008000000 */
[----:B------:R-:W-:-:S02]  /*1290*/  LOP3.LUT R12, R26, R12, R31, 0x96, !PT ;  /* 0x0000000c1a0c7212 */ /* 0x000fc400078e961f */
[C---:B------:R-:W-:Y:S01]  /*12a0*/  SHF.L.W.U32.HI R20, R15.reuse, 0x1e, R15 ;  /* 0x0000001e0f147819 */ /* 0x040fe20000010e0f */
[----:B------:R-:W-:Y:S01]  /*12b0*/  IMAD.IADD R14, R14, 0x1, R27 ;  /* 0x000000010e0e7824 */ /* 0x000fe200078e021b */
[--C-:B------:R-:W-:Y:S01]  /*12c0*/  SHF.L.W.U32.HI R31, R15, 0x13, R15.reuse ;  /* 0x000000130f1f7819 */ /* 0x100fe20000010e0f */
[----:B------:R-:W-:Y:S01]  /*12d0*/  IMAD.IADD R30, R17, 0x1, R30 ;  /* 0x00000001111e7824 */ /* 0x000fe200078e021e */
[----:B------:R-:W-:Y:S02]  /*12e0*/  SHF.L.W.U32.HI R26, R15, 0xa, R15 ;  /* 0x0000000a0f1a7819 */ /* 0x000fe40000010e0f */
[--C-:B------:R-:W-:Y:S02]  /*12f0*/  SHF.L.W.U32.HI R28, R14, 0x7, R14.reuse ;  /* 0x000000070e1c7819 */ /* 0x100fe40000010e0e */
[----:B------:R-:W-:Y:S02]  /*1300*/  LOP3.LUT R20, R26, R20, R31, 0x96, !PT ;  /* 0x000000141a147212 */ /* 0x000fe400078e961f */
[----:B------:R-:W-:-:S02]  /*1310*/  SHF.L.W.U32.HI R26, R14, 0x1a, R14 ;  /* 0x0000001a0e1a7819 */ /* 0x000fc40000010e0e */
[----:B------:R-:W-:Y:S02]  /*1320*/  SHF.L.W.U32.HI R31, R14, 0x15, R14 ;  /* 0x000000150e1f7819 */ /* 0x000fe40000010e0e */
[----:B------:R-:W-:Y:S02]  /*1330*/  SHF.L.W.U32.HI R36, R30, 0xf, R30 ;  /* 0x0000000f1e247819 */ /* 0x000fe40000010e1e */
[----:B------:R-:W-:Y:S02]  /*1340*/  LOP3.LUT R28, R28, R26, R31, 0x96, !PT ;  /* 0x0000001a1c1c7212 */ /* 0x000fe400078e961f */
[----:B------:R-:W-:Y:S02]  /*1350*/  LOP3.LUT R26, R22, R25, R15, 0xe8, !PT ;  /* 0x00000019161a7212 */ /* 0x000fe400078ee80f */
[----:B------:R-:W-:Y:S02]  /*1360*/  LOP3.LUT R31, R16, R14, R11, 0xb8, !PT ;  /* 0x0000000e101f7212 */ /* 0x000fe400078eb80b */
[----:B------:R-:W-:Y:S01]  /*1370*/  IADD3 R20, PT, PT, R27, R20, R26 ;  /* 0x000000141b147210 */ /* 0x000fe20007ffe01a */
[----:B------:R-:W-:Y:S01]  /*1380*/  IMAD.U32 R27, RZ, RZ, UR27 ;  /* 0x0000001bff1b7e24 */ /* 0x000fe2000f8e00ff */
[----:B------:R-:W-:-:S02]  /*1390*/  IADD3 R28, PT, PT, R23, R28, R31 ;  /* 0x0000001c171c7210 */ /* 0x000fc40007ffe01f */
[--C-:B------:R-:W-:Y:S02]  /*13a0*/  SHF.L.W.U32.HI R23, R30, 0xd, R30.reuse ;  /* 0x0000000d1e177819 */ /* 0x100fe40000010e1e */
[----:B------:R-:W-:Y:S02]  /*13b0*/  SHF.R.U32.HI R26, RZ, 0xa, R30 ;  /* 0x0000000aff1a7819 */ /* 0x000fe4000001161e */
[----:B------:R-:W-:Y:S02]  /*13c0*/  IADD3 R28, PT, PT, R28, 0x280, R27 ;  /* 0x000002801c1c7810 */ /* 0x000fe40007ffe01b */
[----:B------:R-:W-:Y:S02]  /*13d0*/  LOP3.LUT R36, R26, R36, R23, 0x96, !PT ;  /* 0x000000241a247212 */ /* 0x000fe400078e9617 */
[C-C-:B------:R-:W-:Y:S02]  /*13e0*/  SHF.L.W.U32.HI R23, R20.reuse, 0x1e, R20.reuse ;  /* 0x0000001e14177819 */ /* 0x140fe40000010e14 */
[C---:B------:R-:W-:Y:S01]  /*13f0*/  SHF.L.W.U32.HI R26, R20.reuse, 0x13, R20 ;  /* 0x00000013141a7819 */ /* 0x040fe20000010e14 */
[----:B------:R-:W-:Y:S01]  /*1400*/  IMAD.IADD R36, R35, 0x1, R36 ;  /* 0x0000000123247824 */ /* 0x000fe200078e0224 */
[----:B------:R-:W-:-:S02]  /*1410*/  SHF.L.W.U32.HI R27, R20, 0xa, R20 ;  /* 0x0000000a141b7819 */ /* 0x000fc40000010e14 */
[----:B------:R-:W-:Y:S02]  /*1420*/  SHF.L.W.U32.HI R31, R35, 0xf, R35 ;  /* 0x0000000f231f7819 */ /* 0x000fe40000010e23 */
[----:B------:R-:W-:Y:S01]  /*1430*/  LOP3.LUT R27, R27, R23, R26, 0x96, !PT ;  /* 0x000000171b1b7212 */ /* 0x000fe200078e961a */
[----:B------:R-:W-:Y:S01]  /*1440*/  IMAD.IADD R23, R25, 0x1, R28 ;  /* 0x0000000119177824 */ /* 0x000fe200078e021c */
[----:B------:R-:W-:Y:S02]  /*1450*/  LOP3.LUT R26, R15, R22, R20, 0xe8, !PT ;  /* 0x000000160f1a7212 */ /* 0x000fe400078ee814 */
[----:B------:R-:W-:Y:S02]  /*1460*/  SHF.L.W.U32.HI R33, R18, 0xe, R18 ;  /* 0x0000000e12217819 */ /* 0x000fe40000010e12 */
[----:B------:R-:W-:Y:S02]  /*1470*/  IADD3 R25, PT, PT, R28, R27, R26 ;  /* 0x0000001b1c197210 */ /* 0x000fe40007ffe01a */
[----:B------:R-:W-:-:S02]  /*1480*/  SHF.L.W.U32.HI R26, R23, 0x1a, R23 ;  /* 0x0000001a171a7819 */ /* 0x000fc40000010e17 */
[C-C-:B------:R-:W-:Y:S02]  /*1490*/  SHF.L.W.U32.HI R27, R23.reuse, 0x15, R23.reuse ;  /* 0x00000015171b7819 */ /* 0x140fe40000010e17 */
[----:B------:R-:W-:Y:S02]  /*14a0*/  SHF.L.W.U32.HI R28, R23, 0x7, R23 ;  /* 0x00000007171c7819 */ /* 0x000fe40000010e17 */
[----:B------:R-:W-:Y:S02]  /*14b0*/  SHF.L.W.U32.HI R37, R36, 0xd, R36 ;  /* 0x0000000d24257819 */ /* 0x000fe40000010e24 */
[----:B------:R-:W-:Y:S02]  /*14c0*/  LOP3.LUT R27, R28, R26, R27, 0x96, !PT ;  /* 0x0000001a1c1b7212 */ /* 0x000fe400078e961b */
[----:B------:R-:W-:Y:S02]  /*14d0*/  LOP3.LUT R26, R11, R23, R14, 0xb8, !PT ;  /* 0x000000170b1a7212 */ /* 0x000fe400078eb80e */
[----:B------:R-:W-:-:S02]  /*14e0*/  SHF.R.U32.HI R28, RZ, 0x3, R10 ;  /* 0x00000003ff1c7819 */ /* 0x000fc4000001160a */
[----:B------:R-:W-:Y:S02]  /*14f0*/  IADD3 R27, PT, PT, R16, R27, R26 ;  /* 0x0000001b101b7210 */ /* 0x000fe40007ffe01a */
[--C-:B------:R-:W-:Y:S02]  /*1500*/  SHF.L.W.U32.HI R16, R35, 0xd, R35.reuse ;  /* 0x0000000d23107819 */ /* 0x100fe40000010e23 */
[----:B------:R-:W-:Y:S02]  /*1510*/  SHF.R.U32.HI R26, RZ, 0xa, R35 ;  /* 0x0000000aff1a7819 */ /* 0x000fe40000011623 */
[----:B------:R-:W-:Y:S02]  /*1520*/  IADD3 R27, PT, PT, R18, UR28, R27 ;  /* 0x0000001c121b7c10 */ /* 0x000fe4000fffe01b */
[----:B------:R-:W-:Y:S02]  /*1530*/  LOP3.LUT R31, R26, R31, R16, 0x96, !PT ;  /* 0x0000001f1a1f7212 */ /* 0x000fe400078e9610 */
[--C-:B------:R-:W-:Y:S01]  /*1540*/  SHF.L.W.U32.HI R16, R18, 0x19, R18.reuse ;  /* 0x0000001912107819 */ /* 0x100fe20000010e12 */
[----:B------:R-:W-:Y:S01]  /*1550*/  IMAD.IADD R22, R22, 0x1, R27 ;  /* 0x0000000116167824 */ /* 0x000fe200078e021b */
[----:B------:R-:W-:-:S02]  /*1560*/  SHF.R.U32.HI R26, RZ, 0x3, R18 ;  /* 0x00000003ff1a7819 */ /* 0x000fc40000011612 */
[----:B------:R-:W-:Y:S02]  /*1570*/  SHF.L.W.U32.HI R32, R29, 0xe, R29 ;  /* 0x0000000e1d207819 */ /* 0x000fe40000010e1d */
[----:B------:R-:W-:Y:S02]  /*1580*/  LOP3.LUT R33, R26, R16, R33, 0x96, !PT ;  /* 0x000000101a217212 */ /* 0x000fe400078e9621 */
[--C-:B------:R-:W-:Y:S02]  /*1590*/  SHF.L.W.U32.HI R16, R36, 0xf, R36.reuse ;  /* 0x0000000f24107819 */ /* 0x100fe40000010e24 */
[----:B------:R-:W-:-:S04]  /*15a0*/  SHF.R.U32.HI R26, RZ, 0xa, R36 ;  /* 0x0000000aff1a7819 */ /* 0x000fc80000011624 */
[----:B------:R-:W-:Y:S01]  /*15b0*/  LOP3.LUT R26, R26, R16, R37, 0x96, !PT ;  /* 0x000000101a1a7212 */ /* 0x000fe200078e9625 */
[C---:B------:R-:W-:Y:S01]  /*15c0*/  IMAD.IADD R16, R10.reuse, 0x1, R31 ;  /* 0x000000010a107824 */ /* 0x040fe200078e021f */
[----:B------:R-:W-:-:S04]  /*15d0*/  SHF.L.W.U32.HI R31, R10, 0xe, R10 ;  /* 0x0000000e0a1f7819 */ /* 0x000fc80000010e0a */
[----:B------:R-:W-:Y:S02]  /*15e0*/  IADD3 R34, PT, PT, R26, R33, R16 ;  /* 0x000000211a227210 */ /* 0x000fe40007ffe010 */
[----:B------:R-:W-:-:S03]  /*15f0*/  SHF.L.W.U32.HI R26, R10, 0x19, R10 ;  /* 0x000000190a1a7819 */ /* 0x000fc60000010e0a */
[----:B------:R-:W-:Y:S01]  /*1600*/  VIADD R34, R34, 0x280 ;  /* 0x0000028022227836 */ /* 0x000fe20000000000 */
[----:B------:R-:W-:Y:S02]  /*1610*/  LOP3.LUT R28, R28, R26, R31, 0x96, !PT ;  /* 0x0000001a1c1c7212 */ /* 0x000fe400078e961f */
[--C-:B------:R-:W-:Y:S02]  /*1620*/  SHF.L.W.U32.HI R31, R25, 0x13, R25.reuse ;  /* 0x00000013191f7819 */ /* 0x100fe40000010e19 */
[----:B------:R-:W-:Y:S02]  /*1630*/  IADD3 R28, PT, PT, R19, R28, R18 ;  /* 0x0000001c131c7210 */ /* 0x000fe40007ffe012 */
[C-C-:B------:R-:W-:Y:S02]  /*1640*/  SHF.L.W.U32.HI R18, R25.reuse, 0x1e, R25.reuse ;  /* 0x0000001e19127819 */ /* 0x140fe40000010e19 */
[----:B------:R-:W-:-:S04]  /*1650*/  SHF.L.W.U32.HI R26, R25, 0xa, R25 ;  /* 0x0000000a191a7819 */ /* 0x000fc80000010e19 */
[----:B------:R-:W-:Y:S02]  /*1660*/  LOP3.LUT R26, R26, R18, R31, 0x96, !PT ;  /* 0x000000121a1a7212 */ /* 0x000fe400078e961f */
[----:B------:R-:W-:Y:S02]  /*1670*/  LOP3.LUT R18, R20, R15, R25, 0xe8, !PT ;  /* 0x0000000f14127212 */ /* 0x000fe400078ee819 */
[C---:B------:R-:W-:Y:S02]  /*1680*/  SHF.L.W.U32.HI R31, R22.reuse, 0x7, R22 ;  /* 0x00000007161f7819 */ /* 0x040fe40000010e16 */
[----:B------:R-:W-:Y:S02]  /*1690*/  IADD3 R26, PT, PT, R27, R26, R18 ;  /* 0x0000001a1b1a7210 */ /* 0x000fe40007ffe012 */
[C-C-:B------:R-:W-:Y:S02]  /*16a0*/  SHF.L.W.U32.HI R18, R22.reuse, 0x1a, R22.reuse ;  /* 0x0000001a16127819 */ /* 0x140fe40000010e16 */
[----:B------:R-:W-:-:S02]  /*16b0*/  SHF.L.W.U32.HI R27, R22, 0x15, R22 ;  /* 0x00000015161b7819 */ /* 0x000fc40000010e16 */
[----:B------:R-:W-:Y:S02]  /*16c0*/  LOP3.LUT R33, R25, R20, R26, 0xe8, !PT ;  /* 0x0000001419217212 */ /* 0x000fe400078ee81a */
[----:B------:R-:W-:Y:S02]  /*16d0*/  LOP3.LUT R18, R31, R18, R27, 0x96, !PT ;  /* 0x000000121f127212 */ /* 0x000fe400078e961b */
[----:B------:R-:W-:Y:S02]  /*16e0*/  LOP3.LUT R31, R14, R22, R23, 0xb8, !PT ;  /* 0x000000160e1f7212 */ /* 0x000fe400078eb817 */
[--C-:B------:R-:W-:Y:S02]  /*16f0*/  SHF.R.U32.HI R27, RZ, 0xa, R16.reuse ;  /* 0x0000000aff1b7819 */ /* 0x100fe40000011610 */
[----:B------:R-:W-:Y:S02]  /*1700*/  IADD3 R31, PT, PT, R11, R18, R31 ;  /* 0x000000120b1f7210 */ /* 0x000fe40007ffe01f */
[----:B------:R-:W-:-:S02]  /*1710*/  SHF.L.W.U32.HI R11, R16, 0xf, R16 ;  /* 0x0000000f100b7819 */ /* 0x000fc40000010e10 */
[----:B------:R-:W-:-:S04]  /*1720*/  SHF.L.W.U32.HI R18, R16, 0xd, R16 ;  /* 0x0000000d10127819 */ /* 0x000fc80000010e10 */
[----:B------:R-:W-:Y:S02]  /*1730*/  LOP3.LUT R18, R27, R11, R18, 0x96, !PT ;  /* 0x0000000b1b127212 */ /* 0x000fe400078e9612 */
[--C-:B------:R-:W-:Y:S02]  /*1740*/  SHF.L.W.U32.HI R11, R29, 0x19, R29.reuse ;  /* 0x000000191d0b7819 */ /* 0x100fe40000010e1d */
[----:B------:R-:W-:-:S04]  /*1750*/  SHF.R.U32.HI R27, RZ, 0x3, R29 ;  /* 0x00000003ff1b7819 */ /* 0x000fc8000001161d */
[----:B------:R-:W-:Y:S01]  /*1760*/  LOP3.LUT R11, R27, R11, R32, 0x96, !PT ;  /* 0x0000000b1b0b7212 */ /* 0x000fe200078e9620 */
[----:B------:R-:W-:Y:S01]  /*1770*/  IMAD.IADD R27, R13, 0x1, R18 ;  /* 0x000000010d1b7824 */ /* 0x000fe200078e0212 */
[C-C-:B------:R-:W-:Y:S02]  /*1780*/  SHF.L.W.U32.HI R18, R26.reuse, 0x1e, R26.reuse ;  /* 0x0000001e1a127819 */ /* 0x140fe40000010e1a */
[----:B------:R-:W-:Y:S02]  /*1790*/  SHF.L.W.U32.HI R32, R26, 0xa, R26 ;  /* 0x0000000a1a207819 */ /* 0x000fe40000010e1a */
[----:B------:R-:W-:Y:S02]  /*17a0*/  IADD3 R11, PT, PT, R27, R11, R10 ;  /* 0x0000000b1b0b7210 */ /* 0x000fe40007ffe00a */
[----:B------:R-:W-:Y:S02]  /*17b0*/  IADD3 R10, PT, PT, R10, UR29, R31 ;  /* 0x0000001d0a0a7c10 */ /* 0x000fe4000fffe01f */
[----:B------:R-:W-:-:S03]  /*17c0*/  SHF.L.W.U32.HI R31, R26, 0x13, R26 ;  /* 0x000000131a1f7819 */ /* 0x000fc60000010e1a */
[----:B------:R-:W-:Y:S01]  /*17d0*/  IMAD.IADD R15, R15, 0x1, R10 ;  /* 0x000000010f0f7824 */ /* 0x000fe200078e020a */
[----:B------:R-:W-:-:S04]  /*17e0*/  LOP3.LUT R31, R32, R18, R31, 0x96, !PT ;  /* 0x00000012201f7212 */ /* 0x000fc800078e961f */
[----:B------:R-:W-:Y:S02]  /*17f0*/  IADD3 R33, PT, PT, R10, R31, R33 ;  /* 0x0000001f0a217210 */ /* 0x000fe40007ffe021 */
[C-C-:B------:R-:W-:Y:S02]  /*1800*/  SHF.L.W.U32.HI R10, R15.reuse, 0x1a, R15.reuse ;  /* 0x0000001a0f0a7819 */ /* 0x140fe40000010e0f */
[C-C-:B------:R-:W-:Y:S02]  /*1810*/  SHF.L.W.U32.HI R31, R15.reuse, 0x15, R15.reuse ;  /* 0x000000150f1f7819 */ /* 0x140fe40000010e0f */
[----:B------:R-:W-:-:S04]  /*1820*/  SHF.L.W.U32.HI R18, R15, 0x7, R15 ;  /* 0x000000070f127819 */ /* 0x000fc80000010e0f */
[----:B------:R-:W-:Y:S02]  /*1830*/  LOP3.LUT R31, R18, R10, R31, 0x96, !PT ;  /* 0x0000000a121f7212 */ /* 0x000fe400078e961f */
[----:B------:R-:W-:-:S04]  /*1840*/  LOP3.LUT R10, R23, R15, R22, 0xb8, !PT ;  /* 0x0000000f170a7212 */ /* 0x000fc800078eb816 */
[----:B------:R-:W-:Y:S02]  /*1850*/  IADD3 R18, PT, PT, R14, R31, R10 ;  /* 0x0000001f0e127210 */ /* 0x000fe40007ffe00a */
[C-C-:B------:R-:W-:Y:S02]  /*1860*/  SHF.L.W.U32.HI R10, R13.reuse, 0x19, R13.reuse ;  /* 0x000000190d0a7819 */ /* 0x140fe40000010e0d */
[--C-:B------:R-:W-:Y:S02]  /*1870*/  SHF.L.W.U32.HI R31, R13, 0xe, R13.reuse ;  /* 0x0000000e0d1f7819 */ /* 0x100fe40000010e0d */
[----:B------:R-:W-:-:S04]  /*1880*/  SHF.R.U32.HI R14, RZ, 0x3, R13 ;  /* 0x00000003ff0e7819 */ /* 0x000fc8000001160d */
[----:B------:R-:W-:Y:S02]  /*1890*/  LOP3.LUT R10, R14, R10, R31, 0x96, !PT ;  /* 0x0000000a0e0a7212 */ /* 0x000fe400078e961f */
[----:B------:R-:W-:Y:S02]  /*18a0*/  SHF.L.W.U32.HI R14, R33, 0x1e, R33 ;  /* 0x0000001e210e7819 */ /* 0x000fe40000010e21 */
[----:B------:R-:W-:Y:S02]  /*18b0*/  IADD3 R10, PT, PT, R30, R10, R29 ;  /* 0x0000000a1e0a7210 */ /* 0x000fe40007ffe01d */
[----:B------:R-:W-:Y:S02]  /*18c0*/  IADD3 R29, PT, PT, R29, UR30, R18 ;  /* 0x0000001e1d1d7c10 */ /* 0x000fe4000fffe012 */
[C-C-:B------:R-:W-:Y:S02]  /*18d0*/  SHF.L.W.U32.HI R31, R33.reuse, 0x13, R33.reuse ;  /* 0x00000013211f7819 */ /* 0x140fe40000010e21 */
[----:B------:R-:W-:Y:S01]  /*18e0*/  SHF.L.W.U32.HI R18, R33, 0xa, R33 ;  /* 0x0000000a21127819 */ /* 0x000fe20000010e21 */
[----:B------:R-:W-:-:S03]  /*18f0*/  IMAD.IADD R20, R20, 0x1, R29 ;  /* 0x0000000114147824 */ /* 0x000fc600078e021d */
        /* <DEDUP_REMOVED lines=8> */
[--C-:B------:R-:W-:Y:S02]  /*1980*/  SHF.R.U32.HI R29, RZ, 0xa, R27.reuse ;  /* 0x0000000aff1d7819 */ /* 0x100fe4000001161b */
[----:B------:R-:W-:Y:S02]  /*1990*/  IADD3 R32, PT, PT, R23, R18, R32 ;  /* 0x0000001217207210 */ /* 0x000fe40007ffe020 */
[C-C-:B------:R-:W-:Y:S02]  /*19a0*/  SHF.L.W.U32.HI R18, R27.reuse, 0xf, R27.reuse ;  /* 0x0000000f1b127819 */ /* 0x140fe40000010e1b */
[----:B------:R-:W-:-:S02]  /*19b0*/  SHF.L.W.U32.HI R23, R27, 0xd, R27 ;  /* 0x0000000d1b177819 */ /* 0x000fc40000010e1b */
[----:B------:R-:W-:Y:S02]  /*19c0*/  IADD3 R32, PT, PT, R13, UR31, R32 ;  /* 0x0000001f0d207c10 */ /* 0x000fe4000fffe020 */
[----:B------:R-:W-:Y:S02]  /*19d0*/  LOP3.LUT R23, R29, R18, R23, 0x96, !PT ;  /* 0x000000121d177212 */ /* 0x000fe400078e9617 */
[----:B------:R-:W-:Y:S01]  /*19e0*/  SHF.L.W.U32.HI R29, R14, 0xa, R14 ;  /* 0x0000000a0e1d7819 */ /* 0x000fe20000010e0e */
[----:B------:R-:W-:Y:S02]  /*19f0*/  IMAD.IADD R25, R25, 0x1, R32 ;  /* 0x0000000119197824 */ /* 0x000fe400078e0220 */
[----:B------:R-:W-:Y:S01]  /*1a00*/  IMAD.IADD R18, R24, 0x1, R23 ;  /* 0x0000000118127824 */ /* 0x000fe200078e0217 */
[----:B------:R-:W-:-:S04]  /*1a10*/  SHF.L.W.U32.HI R23, R14, 0x13, R14 ;  /* 0x000000130e177819 */ /* 0x000fc80000010e0e */
[----:B------:R-:W-:Y:S02]  /*1a20*/  IADD3 R12, PT, PT, R18, R12, R13 ;  /* 0x0000000c120c7210 */ /* 0x000fe40007ffe00d */
[----:B------:R-:W-:-:S04]  /*1a30*/  SHF.L.W.U32.HI R13, R14, 0x1e, R14 ;  /* 0x0000001e0e0d7819 */ /* 0x000fc80000010e0e */
[----:B------:R-:W-:Y:S02]  /*1a40*/  LOP3.LUT R23, R29, R13, R23, 0x96, !PT ;  /* 0x0000000d1d177212 */ /* 0x000fe400078e9617 */
[----:B------:R-:W-:Y:S02]  /*1a50*/  LOP3.LUT R13, R33, R26, R14, 0xe8, !PT ;  /* 0x0000001a210d7212 */ /* 0x000fe400078ee80e */
[C---:B------:R-:W-:Y:S02]  /*1a60*/  SHF.L.W.U32.HI R29, R25.reuse, 0x7, R25 ;  /* 0x00000007191d7819 */ /* 0x040fe40000010e19 */
[----:B------:R-:W-:Y:S02]  /*1a70*/  IADD3 R23, PT, PT, R32, R23, R13 ;  /* 0x0000001720177210 */ /* 0x000fe40007ffe00d */
[C-C-:B------:R-:W-:Y:S02]  /*1a80*/  SHF.L.W.U32.HI R13, R25.reuse, 0x1a, R25.reuse ;  /* 0x0000001a190d7819 */ /* 0x140fe40000010e19 */
[----:B------:R-:W-:-:S02]  /*1a90*/  SHF.L.W.U32.HI R32, R25, 0x15, R25 ;  /* 0x0000001519207819 */ /* 0x000fc40000010e19 */
[----:B------:R-:W-:Y:S02]  /*1aa0*/  SHF.L.W.U32.HI R31, R23, 0xa, R23 ;  /* 0x0000000a171f7819 */ /* 0x000fe40000010e17 */
        /* <DEDUP_REMOVED lines=9> */
[----:B0-----:R-:W-:Y:S02]  /*1b40*/  IADD3 R17, PT, PT, R17, UR32, R32 ;  /* 0x0000002011117c10 */ /* 0x001fe4000fffe020 */
[----:B------:R-:W-:-:S03]  /*1b50*/  SHF.L.W.U32.HI R29, R23, 0x13, R23 ;  /* 0x00000013171d7819 */ /* 0x000fc60000010e17 */
[----:B------:R-:W-:Y:S01]  /*1b60*/  IMAD.IADD R26, R26, 0x1, R17 ;  /* 0x000000011a1a7824 */ /* 0x000fe200078e0211 */
[----:B------:R-:W-:Y:S02]  /*1b70*/  LOP3.LUT R22, R31, R22, R29, 0x96, !PT ;  /* 0x000000161f167212 */ /* 0x000fe400078e961d */
[----:B------:R-:W-:Y:S02]  /*1b80*/  LOP3.LUT R29, R14, R33, R23, 0xe8, !PT ;  /* 0x000000210e1d7212 */ /* 0x000fe400078ee817 */
[C-C-:B------:R-:W-:Y:S02]  /*1b90*/  SHF.L.W.U32.HI R32, R26.reuse, 0x15, R26.reuse ;  /* 0x000000151a207819 */ /* 0x140fe40000010e1a */
[----:B------:R-:W-:Y:S02]  /*1ba0*/  IADD3 R22, PT, PT, R17, R22, R29 ;  /* 0x0000001611167210 */ /* 0x000fe40007ffe01d */
[C-C-:B------:R-:W-:Y:S02]  /*1bb0*/  SHF.L.W.U32.HI R17, R26.reuse, 0x1a, R26.reuse ;  /* 0x0000001a1a117819 */ /* 0x140fe40000010e1a */
[----:B------:R-:W-:-:S02]  /*1bc0*/  SHF.L.W.U32.HI R29, R26, 0x7, R26 ;  /* 0x000000071a1d7819 */ /* 0x000fc40000010e1a */
[----:B------:R-:W-:Y:S02]  /*1bd0*/  SHF.R.U32.HI R31, RZ, 0x3, R35 ;  /* 0x00000003ff1f7819 */ /* 0x000fe40000011623 */
[----:B------:R-:W-:Y:S02]  /*1be0*/  LOP3.LUT R32, R29, R17, R32, 0x96, !PT ;  /* 0x000000111d207212 */ /* 0x000fe400078e9620 */
[----:B------:R-:W-:Y:S02]  /*1bf0*/  LOP3.LUT R17, R20, R26, R25, 0xb8, !PT ;  /* 0x0000001a14117212 */ /* 0x000fe400078eb819 */
[--C-:B------:R-:W-:Y:S02]  /*1c00*/  SHF.R.U32.HI R29, RZ, 0xa, R18.reuse ;  /* 0x0000000aff1d7819 */ /* 0x100fe40000011612 */
[----:B------:R-:W-:Y:S02]  /*1c10*/  IADD3 R17, PT, PT, R15, R32, R17 ;  /* 0x000000200f117210 */ /* 0x000fe40007ffe011 */
[----:B------:R-:W-:-:S02]  /*1c20*/  SHF.L.W.U32.HI R15, R18, 0xf, R18 ;  /* 0x0000000f120f7819 */ /* 0x000fc40000010e12 */
[----:B------:R-:W-:-:S04]  /*1c30*/  SHF.L.W.U32.HI R32, R18, 0xd, R18 ;  /* 0x0000000d12207819 */ /* 0x000fc80000010e12 */
[----:B------:R-:W-:Y:S02]  /*1c40*/  LOP3.LUT R32, R29, R15, R32, 0x96, !PT ;  /* 0x0000000f1d207212 */ /* 0x000fe400078e9620 */
[C-C-:B------:R-:W-:Y:S02]  /*1c50*/  SHF.L.W.U32.HI R15, R35.reuse, 0x19, R35.reuse ;  /* 0x00000019230f7819 */ /* 0x140fe40000010e23 */
[----:B------:R-:W-:-:S04]  /*1c60*/  SHF.L.W.U32.HI R29, R35, 0xe, R35 ;  /* 0x0000000e231d7819 */ /* 0x000fc80000010e23 */
[----:B------:R-:W-:Y:S02]  /*1c70*/  LOP3.LUT R15, R31, R15, R29, 0x96, !PT ;  /* 0x0000000f1f0f7212 */ /* 0x000fe400078e961d */
[----:B------:R-:W-:Y:S02]  /*1c80*/  IADD3 R29, PT, PT, R21, 0xa00055, R32 ;  /* 0x00a00055151d7810 */ /* 0x000fe40007ffe020 */
[----:B------:R-:W-:Y:S02]  /*1c90*/  SHF.L.W.U32.HI R32, R22, 0x13, R22 ;  /* 0x0000001316207819 */ /* 0x000fe40000010e16 */
[----:B------:R-:W-:Y:S02]  /*1ca0*/  IADD3 R15, PT, PT, R29, R15, R24 ;  /* 0x0000000f1d0f7210 */ /* 0x000fe40007ffe018 */
[----:B------:R-:W-:Y:S02]  /*1cb0*/  IADD3 R24, PT, PT, R24, UR33, R17 ;  /* 0x0000002118187c10 */ /* 0x000fe4000fffe011 */
[----:B------:R-:W-:-:S02]  /*1cc0*/  SHF.L.W.U32.HI R17, R22, 0x1e, R22 ;  /* 0x0000001e16117819 */ /* 0x000fc40000010e16 */
        /* <DEDUP_REMOVED lines=10> */
[----:B------:R-:W-:Y:S02]  /*1d70*/  LOP3.LUT R24, R25, R33, R26, 0xb8, !PT ;  /* 0x0000002119187212 */ /* 0x000fe400078eb81a */
[--C-:B------:R-:W-:Y:S02]  /*1d80*/  SHF.R.U32.HI R32, RZ, 0x3, R21.reuse ;  /* 0x00000003ff207819 */ /* 0x100fe40000011615 */
[----:B------:R-:W-:Y:S02]  /*1d90*/  IADD3 R20, PT, PT, R20, R17, R24 ;  /* 0x0000001114147210 */ /* 0x000fe40007ffe018 */
[----:B------:R-:W-:-:S02]  /*1da0*/  SHF.L.W.U32.HI R17, R21, 0x19, R21 ;  /* 0x0000001915117819 */ /* 0x000fc40000010e15 */
[----:B------:R-:W-:-:S04]  /*1db0*/  SHF.L.W.U32.HI R24, R21, 0xe, R21 ;  /* 0x0000000e15187819 */ /* 0x000fc80000010e15 */
[----:B------:R-:W-:Y:S02]  /*1dc0*/  LOP3.LUT R17, R32, R17, R24, 0x96, !PT ;  /* 0x0000001120117212 */ /* 0x000fe400078e9618 */
[----:B------:R-:W-:Y:S02]  /*1dd0*/  SHF.L.W.U32.HI R24, R31, 0xa, R31 ;  /* 0x0000000a1f187819 */ /* 0x000fe40000010e1f */
[----:B------:R-:W-:Y:S02]  /*1de0*/  IADD3 R17, PT, PT, R34, R17, R35 ;  /* 0x0000001122117210 */ /* 0x000fe40007ffe023 */
[----:B------:R-:W-:Y:S02]  /*1df0*/  IADD3 R35, PT, PT, R35, UR34, R20 ;  /* 0x0000002223237c10 */ /* 0x000fe4000fffe014 */
[----:B------:R-:W-:-:S03]  /*1e00*/  SHF.L.W.U32.HI R20, R31, 0x1e, R31 ;  /* 0x0000001e1f147819 */ /* 0x000fc60000010e1f */
[----:B------:R-:W-:Y:S01]  /*1e10*/  IMAD.IADD R14, R14, 0x1, R35 ;  /* 0x000000010e0e7824 */ /* 0x000fe200078e0223 */
[----:B------:R-:W-:Y:S02]  /*1e20*/  LOP3.LUT R24, R24, R20, R37, 0x96, !PT ;  /* 0x0000001418187212 */ /* 0x000fe400078e9625 */
[----:B------:R-:W-:Y:S02]  /*1e30*/  LOP3.LUT R20, R22, R23, R31, 0xe8, !PT ;  /* 0x0000001716147212 */ /* 0x000fe400078ee81f */
[C---:B------:R-:W-:Y:S02]  /*1e40*/  SHF.L.W.U32.HI R32, R14.reuse, 0x7, R14 ;  /* 0x000000070e207819 */ /* 0x040fe40000010e0e */
[----:B------:R-:W-:Y:S02]  /*1e50*/  IADD3 R24, PT, PT, R35, R24, R20 ;  /* 0x0000001823187210 */ /* 0x000fe40007ffe014 */
[C-C-:B------:R-:W-:Y:S02]  /*1e60*/  SHF.L.W.U32.HI R20, R14.reuse, 0x1a, R14.reuse ;  /* 0x0000001a0e147819 */ /* 0x140fe40000010e0e */
[----:B------:R-:W-:-:S04]  /*1e70*/  SHF.L.W.U32.HI R35, R14, 0x15, R14 ;  /* 0x000000150e237819 */ /* 0x000fc80000010e0e */
        /* <DEDUP_REMOVED lines=8> */
[C-C-:B------:R-:W-:Y:S02]  /*1f00*/  SHF.L.W.U32.HI R20, R16.reuse, 0x19, R16.reuse ;  /* 0x0000001910147819 */ /* 0x140fe40000010e10 */
[----:B------:R-:W-:Y:S01]  /*1f10*/  SHF.R.U32.HI R35, RZ, 0x3, R16 ;  /* 0x00000003ff237819 */ /* 0x000fe20000011610 */
[----:B------:R-:W-:Y:S01]  /*1f20*/  IMAD.IADD R28, R25, 0x1, R28 ;  /* 0x00000001191c7824 */ /* 0x000fe200078e021c */
[----:B------:R-:W-:-:S04]  /*1f30*/  SHF.L.W.U32.HI R25, R16, 0xe, R16 ;  /* 0x0000000e10197819 */ /* 0x000fc80000010e10 */
[----:B------:R-:W-:Y:S02]  /*1f40*/  LOP3.LUT R20, R35, R20, R25, 0x96, !PT ;  /* 0x0000001423147212 */ /* 0x000fe400078e9619 */
[--C-:B------:R-:W-:Y:S02]  /*1f50*/  SHF.L.W.U32.HI R25, R24, 0x13, R24.reuse ;  /* 0x0000001318197819 */ /* 0x100fe40000010e18 */
[----:B------:R-:W-:Y:S02]  /*1f60*/  IADD3 R20, PT, PT, R28, R20, R21 ;  /* 0x000000141c147210 */ /* 0x000fe40007ffe015 */
[C-C-:B------:R-:W-:Y:S02]  /*1f70*/  SHF.L.W.U32.HI R21, R24.reuse, 0x1e, R24.reuse ;  /* 0x0000001e18157819 */ /* 0x140fe40000010e18 */
[----:B------:R-:W-:-:S04]  /*1f80*/  SHF.L.W.U32.HI R35, R24, 0xa, R24 ;  /* 0x0000000a18237819 */ /* 0x000fc80000010e18 */
[----:B------:R-:W-:Y:S01]  /*1f90*/  LOP3.LUT R25, R35, R21, R25, 0x96, !PT ;  /* 0x0000001523197212 */ /* 0x000fe200078e9619 */
[----:B------:R-:W-:Y:S01]  /*1fa0*/  IMAD.IADD R21, R23, 0x1, R32 ;  /* 0x0000000117157824 */ /* 0x000fe200078e0220 */
[----:B------:R-:W-:-:S04]  /*1fb0*/  LOP3.LUT R23, R31, R22, R24, 0xe8, !PT ;  /* 0x000000161f177212 */ /* 0x000fc800078ee818 */
[----:B------:R-:W-:Y:S02]  /*1fc0*/  IADD3 R25, PT, PT, R32, R25, R23 ;  /* 0x0000001920197210 */ /* 0x000fe40007ffe017 */
[C-C-:B------:R-:W-:Y:S02]  /*1fd0*/  SHF.L.W.U32.HI R23, R21.reuse, 0x1a, R21.reuse ;  /* 0x0000001a15177819 */ /* 0x140fe40000010e15 */
[C-C-:B------:R-:W-:Y:S02]  /*1fe0*/  SHF.L.W.U32.HI R32, R21.reuse, 0x15, R21.reuse ;  /* 0x0000001515207819 */ /* 0x140fe40000010e15 */
[----:B------:R-:W-:Y:S02]  /*1ff0*/  SHF.L.W.U32.HI R35, R21, 0x7, R21 ;  /* 0x0000000715237819 */ /* 0x000fe40000010e15 */
[----:B------:R-:W-:Y:S02]  /*2000*/  SHF.L.W.U32.HI R37, R25, 0x13, R25 ;  /* 0x0000001319257819 */ /* 0x000fe40000010e19 */
[----:B------:R-:W-:-:S02]  /*2010*/  LOP3.LUT R35, R35, R23, R32, 0x96, !PT ;  /* 0x0000001723237212 */ /* 0x000fc400078e9620 */
[----:B------:R-:W-:Y:S02]  /*2020*/  LOP3.LUT R23, R33, R21, R14, 0xb8, !PT ;  /* 0x0000001521177212 */ /* 0x000fe400078eb80e */
[--C-:B------:R-:W-:Y:S02]  /*2030*/  SHF.R.U32.HI R32, RZ, 0xa, R34.reuse ;  /* 0x0000000aff207819 */ /* 0x100fe40000011622 */
[----:B------:R-:W-:Y:S02]  /*2040*/  IADD3 R35, PT, PT, R26, R35, R23 ;  /* 0x000000231a237210 */ /* 0x000fe40007ffe017 */
[C-C-:B------:R-:W-:Y:S02]  /*2050*/  SHF.L.W.U32.HI R23, R34.reuse, 0xf, R34.reuse ;  /* 0x0000000f22177819 */ /* 0x140fe40000010e22 */
[----:B------:R-:W-:Y:S02]  /*2060*/  SHF.L.W.U32.HI R26, R34, 0xd, R34 ;  /* 0x0000000d221a7819 */ /* 0x000fe40000010e22 */
[----:B------:R-:W-:-:S02]  /*2070*/  IADD3 R35, PT, PT, R16, UR36, R35 ;  /* 0x0000002410237c10 */ /* 0x000fc4000fffe023 */
        /* <DEDUP_REMOVED lines=8> */
[--C-:B------:R-:W-:Y:S02]  /*2100*/  SHF.L.W.U32.HI R16, R25, 0x1e, R25.reuse ;  /* 0x0000001e19107819 */ /* 0x100fe40000010e19 */
[----:B------:R-:W-:Y:S02]  /*2110*/  LOP3.LUT R32, R24, R31, R25, 0xe8, !PT ;  /* 0x0000001f18207212 */ /* 0x000fe400078ee819 */
[----:B------:R-:W-:Y:S01]  /*2120*/  LOP3.LUT R26, R26, R16, R37, 0x96, !PT ;  /* 0x000000101a1a7212 */ /* 0x000fe200078e9625 */
[----:B------:R-:W-:-:S03]  /*2130*/  IMAD.IADD R16, R22, 0x1, R35 ;  /* 0x0000000116107824 */ /* 0x000fc600078e0223 */
[----:B------:R-:W-:Y:S02]  /*2140*/  IADD3 R32, PT, PT, R35, R26, R32 ;  /* 0x0000001a23207210 */ /* 0x000fe40007ffe020 */
[C-C-:B------:R-:W-:Y:S02]  /*2150*/  SHF.L.W.U32.HI R22, R16.reuse, 0x1a, R16.reuse ;  /* 0x0000001a10167819 */ /* 0x140fe40000010e10 */
[C-C-:B------:R-:W-:Y:S02]  /*2160*/  SHF.L.W.U32.HI R35, R16.reuse, 0x15, R16.reuse ;  /* 0x0000001510237819 */ /* 0x140fe40000010e10 */
[----:B------:R-:W-:-:S04]  /*2170*/  SHF.L.W.U32.HI R26, R16, 0x7, R16 ;  /* 0x00000007101a7819 */ /* 0x000fc80000010e10 */
[----:B------:R-:W-:Y:S02]  /*2180*/  LOP3.LUT R22, R26, R22, R35, 0x96, !PT ;  /* 0x000000161a167212 */ /* 0x000fe400078e9623 */
[----:B------:R-:W-:Y:S02]  /*2190*/  LOP3.LUT R26, R14, R16, R21, 0xb8, !PT ;  /* 0x000000100e1a7212 */ /* 0x000fe400078eb815 */
[----:B------:R-:W-:Y:S02]  /*21a0*/  SHF.R.U32.HI R35, RZ, 0xa, R28 ;  /* 0x0000000aff237819 */ /* 0x000fe4000001161c */
[----:B------:R-:W-:Y:S02]  /*21b0*/  IADD3 R22, PT, PT, R33, R22, R26 ;  /* 0x0000001621167210 */ /* 0x000fe40007ffe01a */
[C-C-:B------:R-:W-:Y:S02]  /*21c0*/  SHF.L.W.U32.HI R26, R28.reuse, 0xf, R28.reuse ;  /* 0x0000000f1c1a7819 */ /* 0x140fe40000010e1c */
[----:B------:R-:W-:-:S02]  /*21d0*/  SHF.L.W.U32.HI R33, R28, 0xd, R28 ;  /* 0x0000000d1c217819 */ /* 0x000fc40000010e1c */
[----:B------:R-:W-:Y:S02]  /*21e0*/  IADD3 R22, PT, PT, R19, UR37, R22 ;  /* 0x0000002513167c10 */ /* 0x000fe4000fffe016 */
[----:B------:R-:W-:Y:S02]  /*21f0*/  LOP3.LUT R33, R35, R26, R33, 0x96, !PT ;  /* 0x0000001a23217212 */ /* 0x000fe400078e9621 */
[--C-:B------:R-:W-:Y:S02]  /*2200*/  SHF.L.W.U32.HI R26, R27, 0x19, R27.reuse ;  /* 0x000000191b1a7819 */ /* 0x100fe40000010e1b */
[--C-:B------:R-:W-:Y:S01]  /*2210*/  SHF.R.U32.HI R35, RZ, 0x3, R27.reuse ;  /* 0x00000003ff237819 */ /* 0x100fe2000001161b */
        /* <DEDUP_REMOVED lines=13> */
[----:B------:R-:W-:-:S04]  /*22f0*/  SHF.L.W.U32.HI R26, R19, 0x7, R19 ;  /* 0x00000007131a7819 */ /* 0x000fc80000010e13 */
[----:B------:R-:W-:Y:S02]  /*2300*/  LOP3.LUT R35, R26, R22, R35, 0x96, !PT ;  /* 0x000000161a237212 */ /* 0x000fe400078e9623 */
[----:B------:R-:W-:Y:S02]  /*2310*/  LOP3.LUT R22, R21, R19, R16, 0xb8, !PT ;  /* 0x0000001315167212 */ /* 0x000fe400078eb810 */
[--C-:B------:R-:W-:Y:S02]  /*2320*/  SHF.R.U32.HI R26, RZ, 0xa, R11.reuse ;  /* 0x0000000aff1a7819 */ /* 0x100fe4000001160b */
[----:B------:R-:W-:Y:S02]  /*2330*/  IADD3 R14, PT, PT, R14, R35, R22 ;  /* 0x000000230e0e7210 */ /* 0x000fe40007ffe016 */
[C-C-:B------:R-:W-:Y:S02]  /*2340*/  SHF.L.W.U32.HI R22, R11.reuse, 0xf, R11.reuse ;  /* 0x0000000f0b167819 */ /* 0x140fe40000010e0b */
[----:B------:R-:W-:-:S04]  /*2350*/  SHF.L.W.U32.HI R35, R11, 0xd, R11 ;  /* 0x0000000d0b237819 */ /* 0x000fc80000010e0b */
[----:B------:R-:W-:Y:S02]  /*2360*/  LOP3.LUT R35, R26, R22, R35, 0x96, !PT ;  /* 0x000000161a237212 */ /* 0x000fe400078e9623 */
[C-C-:B------:R-:W-:Y:S02]  /*2370*/  SHF.L.W.U32.HI R22, R30.reuse, 0x19, R30.reuse ;  /* 0x000000191e167819 */ /* 0x140fe40000010e1e */
[----:B------:R-:W-:Y:S01]  /*2380*/  SHF.R.U32.HI R26, RZ, 0x3, R30 ;  /* 0x00000003ff1a7819 */ /* 0x000fe2000001161e */
[----:B------:R-:W-:Y:S01]  /*2390*/  IMAD.IADD R12, R35, 0x1, R12 ;  /* 0x00000001230c7824 */ /* 0x000fe200078e020c */
[----:B------:R-:W-:-:S04]  /*23a0*/  SHF.L.W.U32.HI R35, R30, 0xe, R30 ;  /* 0x0000000e1e237819 */ /* 0x000fc80000010e1e */
        /* <DEDUP_REMOVED lines=20> */
[--C-:B------:R-:W-:Y:S02]  /*24f0*/  SHF.L.W.U32.HI R27, R18, 0xe, R18.reuse ;  /* 0x0000000e121b7819 */ /* 0x100fe40000010e12 */
[--C-:B------:R-:W-:Y:S01]  /*2500*/  SHF.R.U32.HI R35, RZ, 0x3, R18.reuse ;  /* 0x00000003ff237819 */ /* 0x100fe20000011612 */
        /* <DEDUP_REMOVED lines=17> */
[----:B------:R-:W-:Y:S02]  /*2620*/  SHF.L.W.U32.HI R35, R12, 0xd, R12 ;  /* 0x0000000d0c237819 */ /* 0x000fe40000010e0c */
[----:B------:R-:W-:Y:S02]  /*2630*/  IADD3 R21, PT, PT, R16, R21, R30 ;  /* 0x0000001510157210 */ /* 0x000fe40007ffe01e */
[--C-:B------:R-:W-:Y:S02]  /*2640*/  SHF.L.W.U32.HI R16, R12, 0xf, R12.reuse ;  /* 0x0000000f0c107819 */ /* 0x100fe40000010e0c */
[----:B------:R-:W-:-:S02]  /*2650*/  SHF.R.U32.HI R30, RZ, 0xa, R12 ;  /* 0x0000000aff1e7819 */ /* 0x000fc4000001160c */
[----:B------:R-:W-:Y:S02]  /*2660*/  IADD3 R21, PT, PT, R18, UR40, R21 ;  /* 0x0000002812157c10 */ /* 0x000fe4000fffe015 */
[----:B------:R-:W-:Y:S02]  /*2670*/  LOP3.LUT R16, R30, R16, R35, 0x96, !PT ;  /* 0x000000101e107212 */ /* 0x000fe400078e9623 */
[--C-:B------:R-:W-:Y:S01]  /*2680*/  SHF.L.W.U32.HI R35, R36, 0xe, R36.reuse ;  /* 0x0000000e24237819 */ /* 0x100fe20000010e24 */
[----:B------:R-:W-:Y:S01]  /*2690*/  IMAD.IADD R32, R32, 0x1, R21 ;  /* 0x0000000120207824 */ /* 0x000fe200078e0215 */
        /* <DEDUP_REMOVED lines=16> */
[----:B------:R-:W-:Y:S02]  /*27a0*/  SHF.R.U32.HI R35, RZ, 0xa, R13 ;  /* 0x0000000aff237819 */ /* 0x000fe4000001160d */
        /* <DEDUP_REMOVED lines=23> */
[C---:B------:R-:W-:Y:S02]  /*2920*/  SHF.L.W.U32.HI R36, R15.reuse, 0xd, R15 ;  /* 0x0000000d0f247819 */ /* 0x040fe40000010e0f */
[----:B------:R-:W-:Y:S02]  /*2930*/  IADD3 R24, PT, PT, R24, R21, R35 ;  /* 0x0000001518187210 */ /* 0x000fe40007ffe023 */
[--C-:B------:R-:W-:Y:S02]  /*2940*/  SHF.L.W.U32.HI R21, R15, 0xf, R15.reuse ;  /* 0x0000000f0f157819 */ /* 0x100fe40000010e0f */
[----:B------:R-:W-:-:S04]  /*2950*/  SHF.R.U32.HI R35, RZ, 0xa, R15 ;  /* 0x0000000aff237819 */ /* 0x000fc8000001160f */
        /* <DEDUP_REMOVED lines=11> */
[----:B------:R-:W-:Y:S01]  /*2a10*/  IMAD.IADD R22, R22, 0x1, R29 ;  /* 0x0000000116167824 */ /* 0x000fe200078e021d */
[----:B------:R-:W-:-:S02]  /*2a20*/  SHF.L.W.U32.HI R37, R20, 0xd, R20 ;  /* 0x0000000d14257819 */ /* 0x000fc40000010e14 */
[----:B------:R-:W-:Y:S02]  /*2a30*/  LOP3.LUT R24, R36, R24, R35, 0x96, !PT ;  /* 0x0000001824187212 */ /* 0x000fe400078e9623 */
[----:B------:R-:W-:Y:S02]  /*2a40*/  LOP3.LUT R35, R30, R27, R19, 0xe8, !PT ;  /* 0x0000001b1e237212 */ /* 0x000fe400078ee813 */
[C-C-:B------:R-:W-:Y:S02]  /*2a50*/  SHF.L.W.U32.HI R36, R22.reuse, 0x15, R22.reuse ;  /* 0x0000001516247819 */ /* 0x140fe40000010e16 */
        /* <DEDUP_REMOVED lines=28> */
[----:B------:R-:W-:-:S04]  /*2c20*/  LOP3.LUT R34, R31, R27, R22, 0xb8, !PT ;  /* 0x0000001b1f227212 */ /* 0x000fc800078eb816 */
[----:B------:R-:W-:Y:S02]  /*2c30*/  IADD3 R35, PT, PT, R32, R35, R34 ;  /* 0x0000002320237210 */ /* 0x000fe40007ffe022 */
[--C-:B------:R-:W-:Y:S02]  /*2c40*/  SHF.L.W.U32.HI R32, R20, 0xf, R20.reuse ;  /* 0x0000000f14207819 */ /* 0x100fe40000010e14 */
[----:B------:R-:W-:Y:S02]  /*2c50*/  SHF.R.U32.HI R34, RZ, 0xa, R20 ;  /* 0x0000000aff227819 */ /* 0x000fe40000011614 */
[----:B------:R-:W-:Y:S02]  /*2c60*/  IADD3 R35, PT, PT, R28, UR44, R35 ;  /* 0x0000002c1c237c10 */ /* 0x000fe4000fffe023 */
[----:B------:R-:W-:Y:S02]  /*2c70*/  LOP3.LUT R32, R34, R32, R37, 0x96, !PT ;  /* 0x0000002022207212 */ /* 0x000fe400078e9625 */
[C---:B------:R-:W-:Y:S01]  /*2c80*/  SHF.L.W.U32.HI R37, R11.reuse, 0xe, R11 ;  /* 0x0000000e0b257819 */ /* 0x040fe20000010e0b */
[----:B------:R-:W-:Y:S01]  /*2c90*/  IMAD.IADD R30, R30, 0x1, R35 ;  /* 0x000000011e1e7824 */ /* 0x000fe200078e0223 */
[----:B------:R-:W-:Y:S01]  /*2ca0*/  SHF.R.U32.HI R34, RZ, 0x3, R11 ;  /* 0x00000003ff227819 */ /* 0x000fe2000001160b */
[----:B------:R-:W-:Y:S01]  /*2cb0*/  IMAD.IADD R33, R32, 0x1, R33 ;  /* 0x0000000120217824 */ /* 0x000fe200078e0221 */
[----:B------:R-:W-:-:S02]  /*2cc0*/  SHF.L.W.U32.HI R32, R11, 0x19, R11 ;  /* 0x000000190b207819 */ /* 0x000fc40000010e0b */
[----:B------:R-:W-:Y:S02]  /*2cd0*/  SHF.L.W.U32.HI R36, R30, 0x7, R30 ;  /* 0x000000071e247819 */ /* 0x000fe40000010e1e */
[----:B------:R-:W-:Y:S02]  /*2ce0*/  LOP3.LUT R32, R34, R32, R37, 0x96, !PT ;  /* 0x0000002022207212 */ /* 0x000fe400078e9625 */
[--C-:B------:R-:W-:Y:S02]  /*2cf0*/  SHF.L.W.U32.HI R37, R29, 0x13, R29.reuse ;  /* 0x000000131d257819 */ /* 0x100fe40000010e1d */
[----:B------:R-:W-:Y:S02]  /*2d00*/  IADD3 R32, PT, PT, R33, R32, R28 ;  /* 0x0000002021207210 */ /* 0x000fe40007ffe01c */
[C-C-:B------:R-:W-:Y:S02]  /*2d10*/  SHF.L.W.U32.HI R28, R29.reuse, 0x1e, R29.reuse ;  /* 0x0000001e1d1c7819 */ /* 0x140fe40000010e1d */
[----:B------:R-:W-:-:S04]  /*2d20*/  SHF.L.W.U32.HI R34, R29, 0xa, R29 ;  /* 0x0000000a1d227819 */ /* 0x000fc80000010e1d */
[----:B------:R-:W-:Y:S02]  /*2d30*/  LOP3.LUT R28, R34, R28, R37, 0x96, !PT ;  /* 0x0000001c221c7212 */ /* 0x000fe400078e9625 */
[----:B------:R-:W-:Y:S02]  /*2d40*/  LOP3.LUT R34, R24, R19, R29, 0xe8, !PT ;  /* 0x0000001318227212 */ /* 0x000fe400078ee81d */
[----:B------:R-:W-:Y:S02]  /*2d50*/  SHF.L.W.U32.HI R37, R12, 0xe, R12 ;  /* 0x0000000e0c257819 */ /* 0x000fe40000010e0c */
        /* <DEDUP_REMOVED lines=11> */
[----:B------:R-:W-:Y:S01]  /*2e10*/  SHF.R.U32.HI R35, RZ, 0x3, R10 ;  /* 0x00000003ff237819 */ /* 0x000fe2000001160a */
[----:B------:R-:W-:Y:S02]  /*2e20*/  IMAD.IADD R19, R19, 0x1, R36 ;  /* 0x0000000113137824 */ /* 0x000fe400078e0224 */
[----:B------:R-:W-:Y:S01]  /*2e30*/  IMAD.IADD R34, R31, 0x1, R26 ;  /* 0x000000011f227824 */ /* 0x000fe200078e021a */
[C-C-:B------:R-:W-:Y:S02]  /*2e40*/  SHF.L.W.U32.HI R26, R10.reuse, 0x19, R10.reuse ;  /* 0x000000190a1a7819 */ /* 0x140fe40000010e0a */
        /* <DEDUP_REMOVED lines=23> */
[----:B------:R-:W-:Y:S02]  /*2fc0*/  SHF.L.W.U32.HI R14, R12, 0x19, R12 ;  /* 0x000000190c0e7819 */ /* 0x000fe40000010e0c */
[----:B------:R-:W-:-:S02]  /*2fd0*/  SHF.L.W.U32.HI R36, R24, 0x7, R24 ;  /* 0x0000000718247819 */ /* 0x000fc40000010e18 */
        /* <DEDUP_REMOVED lines=18> */
[--C-:B------:R-:W-:Y:S02]  /*3100*/  SHF.R.U32.HI R22, RZ, 0x3, R13.reuse ;  /* 0x00000003ff167819 */ /* 0x100fe4000001160d */
[----:B------:R-:W-:Y:S01]  /*3110*/  SHF.L.W.U32.HI R36, R10, 0xa, R10 ;  /* 0x0000000a0a247819 */ /* 0x000fe20000010e0a */
[----:B------:R-:W-:Y:S01]  /*3120*/  IMAD.IADD R27, R27, 0x1, R16 ;  /* 0x000000011b1b7824 */ /* 0x000fe200078e0210 */
        /* <DEDUP_REMOVED lines=45> */
[C-C-:B------:R-:W-:Y:S02]  /*3400*/  SHF.L.W.U32.HI R13, R17.reuse, 0x19, R17.reuse ;  /* 0x00000019110d7819 */ /* 0x140fe40000010e11 */
[----:B------:R-:W-:Y:S01]  /*3410*/  SHF.L.W.U32.HI R19, R17, 0xe, R17 ;  /* 0x0000000e11137819 */ /* 0x000fe20000010e11 */
[----:B------:R-:W-:Y:S01]  /*3420*/  IMAD.IADD R30, R30, 0x1, R21 ;  /* 0x000000011e1e7824 */ /* 0x000fe200078e0215 */
[----:B------:R-:W-:-:S04]  /*3430*/  SHF.R.U32.HI R21, RZ, 0x3, R17 ;  /* 0x00000003ff157819 */ /* 0x000fc80000011611 */
        /* <DEDUP_REMOVED lines=20> */
[--C-:B------:R-:W-:Y:S01]  /*3580*/  SHF.L.W.U32.HI R21, R20, 0xe, R20.reuse ;  /* 0x0000000e14157819 */ /* 0x100fe20000010e14 */
[----:B------:R-:W-:Y:S01]  /*3590*/  IMAD.IADD R24, R24, 0x1, R25 ;  /* 0x0000000118187824 */ /* 0x000fe200078e0219 */
        /* <DEDUP_REMOVED lines=70> */
[----:B------:R-:W-:-:S03]  /*3a00*/  SHF.R.U32.HI R29, RZ, 0x3, R34 ;  /* 0x00000003ff1d7819 */ /* 0x000fc60000011622 */
[----:B------:R-:W-:Y:S01]  /*3a10*/  IMAD.IADD R32, R23, 0x1, R14 ;  /* 0x0000000117207824 */ /* 0x000fe200078e020e */
[C-C-:B------:R-:W-:Y:S02]  /*3a20*/  SHF.L.W.U32.HI R14, R34.reuse, 0x19, R34.reuse ;  /* 0x00000019220e7819 */ /* 0x140fe40000010e22 */
[----:B------:R-:W-:-:S04]  /*3a30*/  SHF.L.W.U32.HI R23, R34, 0xe, R34 ;  /* 0x0000000e22177819 */ /* 0x000fc80000010e22 */
[----:B------:R-:W-:Y:S02]  /*3a40*/  LOP3.LUT R14, R29, R14, R23, 0x96, !PT ;  /* 0x0000000e1d0e7212 */ /* 0x000fe400078e9617 */
[--C-:B------:R-:W-:Y:S02]  /*3a50*/  SHF.L.W.U32.HI R23, R28, 0x13, R28.reuse ;  /* 0x000000131c177819 */ /* 0x100fe40000010e1c */
[----:B------:R-:W-:Y:S02]  /*3a60*/  IADD3 R14, PT, PT, R32, R14, R33 ;  /* 0x0000000e200e7210 */ /* 0x000fe40007ffe021 */
[----:B------:R-:W-:Y:S02]  /*3a70*/  IADD3 R33, PT, PT, R33, UR53, R15 ;  /* 0x0000003521217c10 */ /* 0x000fe4000fffe00f */
        /* <DEDUP_REMOVED lines=17> */
[C---:B------:R-:W-:Y:S01]  /*3b90*/  SHF.L.W.U32.HI R10, R31.reuse, 0x19, R31 ;  /* 0x000000191f0a7819 */ /* 0x040fe20000010e1f */
[----:B------:R-:W-:Y:S01]  /*3ba0*/  IMAD.IADD R36, R36, 0x1, R29 ;  /* 0x0000000124247824 */ /* 0x000fe200078e021d */
[--C-:B------:R-:W-:Y:S01]  /*3bb0*/  SHF.L.W.U32.HI R33, R31, 0xe, R31.reuse ;  /* 0x0000000e1f217819 */ /* 0x100fe20000010e1f */
[----:B------:R-:W-:Y:S01]  /*3bc0*/  IMAD.IADD R23, R23, 0x1, R16 ;  /* 0x0000000117177824 */ /* 0x000fe200078e0210 */
[----:B------:R-:W-:-:S04]  /*3bd0*/  SHF.R.U32.HI R16, RZ, 0x3, R31 ;  /* 0x00000003ff107819 */ /* 0x000fc8000001161f */
[----:B------:R-:W-:Y:S02]  /*3be0*/  LOP3.LUT R10, R16, R10, R33, 0x96, !PT ;  /* 0x0000000a100a7212 */ /* 0x000fe400078e9621 */
[--C-:B------:R-:W-:Y:S02]  /*3bf0*/  SHF.L.W.U32.HI R16, R11, 0x1e, R11.reuse ;  /* 0x0000001e0b107819 */ /* 0x100fe40000010e0b */
[----:B------:R-:W-:Y:S02]  /*3c00*/  IADD3 R10, PT, PT, R23, R10, R34 ;  /* 0x0000000a170a7210 */ /* 0x000fe40007ffe022 */
[C-C-:B------:R-:W-:Y:S02]  /*3c10*/  SHF.L.W.U32.HI R33, R11.reuse, 0x13, R11.reuse ;  /* 0x000000130b217819 */ /* 0x140fe40000010e0b */
[----:B------:R-:W-:-:S04]  /*3c20*/  SHF.L.W.U32.HI R34, R11, 0xa, R11 ;  /* 0x0000000a0b227819 */ /* 0x000fc80000010e0b */
        /* <DEDUP_REMOVED lines=43> */
[C---:B------:R-:W-:Y:S02]  /*3ee0*/  SHF.L.W.U32.HI R33, R29.reuse, 0x13, R29 ;  /* 0x000000131d217819 */ /* 0x040fe40000010e1d */
        /* <DEDUP_REMOVED lines=46> */
[----:B------:R-:W-:Y:S02]  /*41d0*/  IADD3 R35, PT, PT, R30, UR58, R33 ;  /* 0x0000003a1e237c10 */ /* 0x000fe4000fffe021 */
[----:B------:R-:W-:Y:S02]  /*41e0*/  IADD3 R17, PT, PT, R31, R17, R30 ;  /* 0x000000111f117210 */ /* 0x000fe40007ffe01e */
[C-C-:B------:R-:W-:Y:S02]  /*41f0*/  SHF.L.W.U32.HI R30, R11.reuse, 0x1e, R11.reuse ;  /* 0x0000001e0b1e7819 */ /* 0x140fe40000010e0b */
        /* <DEDUP_REMOVED lines=21> */
[----:B------:R-:W-:Y:S02]  /*4350*/  IADD3 R30, PT, PT, R24, UR59, R35 ;  /* 0x0000003b181e7c10 */ /* 0x000fe4000fffe023 */
        /* <DEDUP_REMOVED lines=13> */
[--C-:B------:R-:W-:Y:S02]  /*4430*/  SHF.L.W.U32.HI R35, R29, 0xa, R29.reuse ;  /* 0x0000000a1d237819 */ /* 0x100fe40000010e1d */
        /* <DEDUP_REMOVED lines=26> */
[----:B------:R-:W-:Y:S02]  /*45e0*/  SHF.L.W.U32.HI R30, R11, 0xa, R11 ;  /* 0x0000000a0b1e7819 */ /* 0x000fe40000010e0b */
[----:B------:R-:W-:Y:S02]  /*45f0*/  IADD3 R27, PT, PT, R33, R26, R27 ;  /* 0x0000001a211b7210 */ /* 0x000fe40007ffe01b */
[----:B------:R-:W-:Y:S02]  /*4600*/  SHF.L.W.U32.HI R26, R11, 0x1e, R11 ;  /* 0x0000001e0b1a7819 */ /* 0x000fe40000010e0b */
[----:B------:R-:W-:-:S02]  /*4610*/  IADD3 R27, PT, PT, R32, UR62, R27 ;  /* 0x0000003e201b7c10 */ /* 0x000fc4000fffe01b */
        /* <DEDUP_REMOVED lines=9> */
[----:B------:R-:W-:-:S04]  /*46b0*/  LOP3.LUT R30, R21, R26, R18, 0xb8, !PT ;  /* 0x0000001a151e7212 */ /* 0x000fc800078eb812 */
[----:B------:R-:W-:Y:S02]  /*46c0*/  IADD3 R24, PT, PT, R24, R27, R30 ;  /* 0x0000001b18187210 */ /* 0x000fe40007ffe01e */
[C---:B------:R-:W-:Y:S02]  /*46d0*/  SHF.L.W.U32.HI R30, R16.reuse, 0x13, R16 ;  /* 0x00000013101e7819 */ /* 0x040fe40000010e10 */
[----:B------:R-:W-:Y:S02]  /*46e0*/  IADD3 R24, PT, PT, R23, UR63, R24 ;  /* 0x0000003f17187c10 */ /* 0x000fe4000fffe018 */
[C-C-:B------:R-:W-:Y:S02]  /*46f0*/  SHF.L.W.U32.HI R23, R16.reuse, 0x1e, R16.reuse ;  /* 0x0000001e10177819 */ /* 0x140fe40000010e10 */
[----:B------:R-:W-:Y:S01]  /*4700*/  SHF.L.W.U32.HI R27, R16, 0xa, R16 ;  /* 0x0000000a101b7819 */ /* 0x000fe20000010e10 */
[----:B------:R-:W-:-:S03]  /*4710*/  IMAD.IADD R29, R29, 0x1, R24 ;  /* 0x000000011d1d7824 */ /* 0x000fc600078e0218 */
[----:B------:R-:W-:Y:S02]  /*4720*/  LOP3.LUT R23, R27, R23, R30, 0x96, !PT ;  /* 0x000000171b177212 */ /* 0x000fe400078e961e */
[C-C-:B------:R-:W-:Y:S02]  /*4730*/  SHF.L.W.U32.HI R27, R29.reuse, 0x1a, R29.reuse ;  /* 0x0000001a1d1b7819 */ /* 0x140fe40000010e1d */
[C-C-:B------:R-:W-:Y:S02]  /*4740*/  SHF.L.W.U32.HI R30, R29.reuse, 0x15, R29.reuse ;  /* 0x000000151d1e7819 */ /* 0x140fe40000010e1d */
[----:B------:R-:W-:-:S04]  /*4750*/  SHF.L.W.U32.HI R32, R29, 0x7, R29 ;  /* 0x000000071d207819 */ /* 0x000fc80000010e1d */
[----:B------:R-:W-:Y:S02]  /*4760*/  LOP3.LUT R30, R32, R27, R30, 0x96, !PT ;  /* 0x0000001b201e7212 */ /* 0x000fe400078e961e */
[----:B------:R-:W-:-:S04]  /*4770*/  LOP3.LUT R27, R18, R29, R26, 0xb8, !PT ;  /* 0x0000001d121b7212 */ /* 0x000fc800078eb81a */
[----:B------:R-:W-:-:S04]  /*4780*/  IADD3 R27, PT, PT, R21, R30, R27 ;  /* 0x0000001e151b7210 */ /* 0x000fc80007ffe01b */
[----:B------:R-:W-:-:S05]  /*4790*/  IADD3 R27, PT, PT, R34, UR64, R27 ;  /* 0x00000040221b7c10 */ /* 0x000fca000fffe01b */
[----:B------:R-:W-:Y:S01]  /*47a0*/  IMAD.IADD R21, R28, 0x1, R27 ;  /* 0x000000011c157824 */ /* 0x000fe200078e021b */
[----:B------:R-:W-:-:S04]  /*47b0*/  LOP3.LUT R28, R11, R28, R16, 0xe8, !PT ;  /* 0x0000001c0b1c7212 */ /* 0x000fc800078ee810 */
[C-C-:B------:R-:W-:Y:S02]  /*47c0*/  SHF.L.W.U32.HI R30, R21.reuse, 0x1a, R21.reuse ;  /* 0x0000001a151e7819 */ /* 0x140fe40000010e15 */
[C-C-:B------:R-:W-:Y:S02]  /*47d0*/  SHF.L.W.U32.HI R33, R21.reuse, 0x15, R21.reuse ;  /* 0x0000001515217819 */ /* 0x140fe40000010e15 */
[----:B------:R-:W-:Y:S02]  /*47e0*/  SHF.L.W.U32.HI R32, R21, 0x7, R21 ;  /* 0x0000000715207819 */ /* 0x000fe40000010e15 */
[----:B------:R-:W-:Y:S02]  /*47f0*/  IADD3 R24, PT, PT, R24, R23, R28 ;  /* 0x0000001718187210 */ /* 0x000fe40007ffe01c */
[----:B------:R-:W-:Y:S02]  /*4800*/  LOP3.LUT R33, R32, R30, R33, 0x96, !PT ;  /* 0x0000001e20217212 */ /* 0x000fe400078e9621 */
[----:B------:R-:W-:-:S02]  /*4810*/  LOP3.LUT R30, R26, R21, R29, 0xb8, !PT ;  /* 0x000000151a1e7212 */ /* 0x000fc400078eb81d */
[----:B------:R-:W-:Y:S02]  /*4820*/  SHF.L.W.U32.HI R23, R24, 0x1e, R24 ;  /* 0x0000001e18177819 */ /* 0x000fe40000010e18 */
[----:B------:R-:W-:Y:S02]  /*4830*/  IADD3 R33, PT, PT, R18, R33, R30 ;  /* 0x0000002112217210 */ /* 0x000fe40007ffe01e */
[----:B------:R-:W-:Y:S02]  /*4840*/  SHF.L.W.U32.HI R28, R24, 0xa, R24 ;  /* 0x0000000a181c7819 */ /* 0x000fe40000010e18 */
[----:B------:R-:W-:-:S05]  /*4850*/  IADD3 R22, PT, PT, R22, UR65, R33 ;  /* 0x0000004116167c10 */ /* 0x000fca000fffe021 */
[----:B------:R-:W-:Y:S01]  /*4860*/  IMAD.IADD R18, R11, 0x1, R22 ;  /* 0x000000010b127824 */ /* 0x000fe200078e0216 */
[----:B------:R-:W-:-:S04]  /*4870*/  LOP3.LUT R11, R16, R11, R24, 0xe8, !PT ;  /* 0x0000000b100b7212 */ /* 0x000fc800078ee818 */
[C-C-:B------:R-:W-:Y:S02]  /*4880*/  SHF.L.W.U32.HI R30, R18.reuse, 0x1a, R18.reuse ;  /* 0x0000001a121e7819 */ /* 0x140fe40000010e12 */
[C-C-:B------:R-:W-:Y:S02]  /*4890*/  SHF.L.W.U32.HI R33, R18.reuse, 0x15, R18.reuse ;  /* 0x0000001512217819 */ /* 0x140fe40000010e12 */
[----:B------:R-:W-:-:S04]  /*48a0*/  SHF.L.W.U32.HI R32, R18, 0x7, R18 ;  /* 0x0000000712207819 */ /* 0x000fc80000010e12 */
[----:B------:R-:W-:Y:S02]  /*48b0*/  LOP3.LUT R33, R32, R30, R33, 0x96, !PT ;  /* 0x0000001e20217212 */ /* 0x000fe400078e9621 */
[----:B------:R-:W-:-:S04]  /*48c0*/  LOP3.LUT R30, R29, R18, R21, 0xb8, !PT ;  /* 0x000000121d1e7212 */ /* 0x000fc800078eb815 */
[----:B------:R-:W-:Y:S02]  /*48d0*/  IADD3 R30, PT, PT, R26, R33, R30 ;  /* 0x000000211a1e7210 */ /* 0x000fe40007ffe01e */
[----:B------:R-:W-:Y:S02]  /*48e0*/  SHF.L.W.U32.HI R26, R24, 0x13, R24 ;  /* 0x00000013181a7819 */ /* 0x000fe40000010e18 */
[----:B------:R-:W-:Y:S02]  /*48f0*/  IADD3 R33, PT, PT, R19, UR66, R30 ;  /* 0x0000004213217c10 */ /* 0x000fe4000fffe01e */
[----:B------:R-:W-:-:S03]  /*4900*/  LOP3.LUT R26, R28, R23, R26, 0x96, !PT ;  /* 0x000000171c1a7212 */ /* 0x000fc600078e961a */
[----:B------:R-:W-:Y:S01]  /*4910*/  IMAD.IADD R19, R16, 0x1, R33 ;  /* 0x0000000110137824 */ /* 0x000fe200078e0221 */
[----:B------:R-:W-:-:S04]  /*4920*/  IADD3 R27, PT, PT, R27, R26, R11 ;  /* 0x0000001a1b1b7210 */ /* 0x000fc80007ffe00b */
[C-C-:B------:R-:W-:Y:S02]  /*4930*/  SHF.L.W.U32.HI R23, R19.reuse, 0x1a, R19.reuse ;  /* 0x0000001a13177819 */ /* 0x140fe40000010e13 */
[C-C-:B------:R-:W-:Y:S02]  /*4940*/  SHF.L.W.U32.HI R28, R19.reuse, 0x15, R19.reuse ;  /* 0x00000015131c7819 */ /* 0x140fe40000010e13 */
[----:B------:R-:W-:Y:S02]  /*4950*/  SHF.L.W.U32.HI R30, R19, 0x7, R19 ;  /* 0x00000007131e7819 */ /* 0x000fe40000010e13 */
[----:B------:R-:W-:Y:S02]  /*4960*/  SHF.L.W.U32.HI R11, R27, 0x1e, R27 ;  /* 0x0000001e1b0b7819 */ /* 0x000fe40000010e1b */
[----:B------:R-:W-:Y:S02]  /*4970*/  LOP3.LUT R28, R30, R23, R28, 0x96, !PT ;  /* 0x000000171e1c7212 */ /* 0x000fe400078e961c */
[----:B------:R-:W-:-:S02]  /*4980*/  LOP3.LUT R23, R21, R19, R18, 0xb8, !PT ;  /* 0x0000001315177212 */ /* 0x000fc400078eb812 */
[----:B------:R-:W-:Y:S02]  /*4990*/  SHF.L.W.U32.HI R26, R27, 0x13, R27 ;  /* 0x000000131b1a7819 */ /* 0x000fe40000010e1b */
[----:B------:R-:W-:Y:S02]  /*49a0*/  IADD3 R30, PT, PT, R29, R28, R23 ;  /* 0x0000001c1d1e7210 */ /* 0x000fe40007ffe017 */
[--C-:B------:R-:W-:Y:S02]  /*49b0*/  SHF.L.W.U32.HI R28, R27, 0xa, R27.reuse ;  /* 0x0000000a1b1c7819 */ /* 0x100fe40000010e1b */
[----:B------:R-:W-:Y:S02]  /*49c0*/  IADD3 R23, PT, PT, R31, UR67, R30 ;  /* 0x000000431f177c10 */ /* 0x000fe4000fffe01e */
[----:B------:R-:W-:Y:S02]  /*49d0*/  LOP3.LUT R11, R28, R11, R26, 0x96, !PT ;  /* 0x0000000b1c0b7212 */ /* 0x000fe400078e961a */
[C---:B------:R-:W-:Y:S01]  /*49e0*/  LOP3.LUT R26, R24.reuse, R16, R27, 0xe8, !PT ;  /* 0x00000010181a7212 */ /* 0x040fe200078ee81b */
        /* <DEDUP_REMOVED lines=8> */
[----:B------:R-:W-:Y:S02]  /*4a70*/  IADD3 R30, PT, PT, R21, R30, R29 ;  /* 0x0000001e151e7210 */ /* 0x000fe40007ffe01d */
[C-C-:B------:R-:W-:Y:S02]  /*4a80*/  SHF.L.W.U32.HI R26, R22.reuse, 0x13, R22.reuse ;  /* 0x00000013161a7819 */ /* 0x140fe40000010e16 */
[--C-:B------:R-:W-:Y:S02]  /*4a90*/  SHF.L.W.U32.HI R28, R22, 0xa, R22.reuse ;  /* 0x0000000a161c7819 */ /* 0x100fe40000010e16 */
[----:B------:R-:W-:Y:S02]  /*4aa0*/  LOP3.LUT R21, R27, R24, R22, 0xe8, !PT ;  /* 0x000000181b157212 */ /* 0x000fe400078ee816 */
[----:B------:R-:W-:-:S02]  /*4ab0*/  IADD3 R24, PT, PT, R25, UR68, R30 ;  /* 0x0000004419187c10 */ /* 0x000fc4000fffe01e */
[----:B------:R-:W-:Y:S02]  /*4ac0*/  LOP3.LUT R26, R28, R11, R26, 0x96, !PT ;  /* 0x0000000b1c1a7212 */ /* 0x000fe400078e961a */
[----:B------:R-:W-:Y:S01]  /*4ad0*/  SHF.L.W.U32.HI R29, R31, 0xd, R31 ;  /* 0x0000000d1f1d7819 */ /* 0x000fe20000010e1f */
[----:B------:R-:W-:Y:S01]  /*4ae0*/  IMAD.IADD R11, R27, 0x1, R24 ;  /* 0x000000011b0b7824 */ /* 0x000fe200078e0218 */
[----:B------:R-:W-:Y:S02]  /*4af0*/  IADD3 R21, PT, PT, R33, R26, R21 ;  /* 0x0000001a21157210 */ /* 0x000fe40007ffe015 */
[--C-:B------:R-:W-:Y:S02]  /*4b00*/  SHF.L.W.U32.HI R26, R31, 0xf, R31.reuse ;  /* 0x0000000f1f1a7819 */ /* 0x100fe40000010e1f */
[----:B------:R-:W-:Y:S02]  /*4b10*/  SHF.R.U32.HI R31, RZ, 0xa, R31 ;  /* 0x0000000aff1f7819 */ /* 0x000fe4000001161f */
[----:B------:R-:W-:-:S02]  /*4b20*/  SHF.L.W.U32.HI R28, R11, 0x1a, R11 ;  /* 0x0000001a0b1c7819 */ /* 0x000fc40000010e0b */
[C-C-:B------:R-:W-:Y:S02]  /*4b30*/  SHF.L.W.U32.HI R33, R11.reuse, 0x15, R11.reuse ;  /* 0x000000150b217819 */ /* 0x140fe40000010e0b */
[----:B------:R-:W-:Y:S02]  /*4b40*/  SHF.L.W.U32.HI R30, R11, 0x7, R11 ;  /* 0x000000070b1e7819 */ /* 0x000fe40000010e0b */
[----:B------:R-:W-:Y:S02]  /*4b50*/  LOP3.LUT R29, R31, R26, R29, 0x96, !PT ;  /* 0x0000001a1f1d7212 */ /* 0x000fe400078e961d */
[----:B------:R-:W-:Y:S02]  /*4b60*/  LOP3.LUT R33, R30, R28, R33, 0x96, !PT ;  /* 0x0000001c1e217212 */ /* 0x000fe400078e9621 */
[----:B------:R-:W-:Y:S01]  /*4b70*/  LOP3.LUT R32, R19, R11, R16, 0xb8, !PT ;  /* 0x0000000b13207212 */ /* 0x000fe200078eb810 */
[----:B------:R-:W-:Y:S01]  /*4b80*/  IMAD.IADD R26, R29, 0x1, R14 ;  /* 0x000000011d1a7824 */ /* 0x000fe200078e020e */
[----:B------:R-:W-:-:S02]  /*4b90*/  SHF.L.W.U32.HI R28, R21, 0x1e, R21 ;  /* 0x0000001e151c7819 */ /* 0x000fc40000010e15 */
[C-C-:B------:R-:W-:Y:S02]  /*4ba0*/  SHF.L.W.U32.HI R31, R21.reuse, 0x13, R21.reuse ;  /* 0x00000013151f7819 */ /* 0x140fe40000010e15 */
[----:B------:R-:W-:Y:S02]  /*4bb0*/  SHF.L.W.U32.HI R30, R21, 0xa, R21 ;  /* 0x0000000a151e7819 */ /* 0x000fe40000010e15 */
[----:B------:R-:W-:Y:S02]  /*4bc0*/  IADD3 R33, PT, PT, R18, R33, R32 ;  /* 0x0000002112217210 */ /* 0x000fe40007ffe020 */
[----:B------:R-:W-:Y:S02]  /*4bd0*/  LOP3.LUT R30, R30, R28, R31, 0x96, !PT ;  /* 0x0000001c1e1e7212 */ /* 0x000fe400078e961f */
[----:B------:R-:W-:Y:S02]  /*4be0*/  LOP3.LUT R18, R22, R27, R21, 0xe8, !PT ;  /* 0x0000001b16127212 */ /* 0x000fe400078ee815 */
[----:B------:R-:W-:-:S02]  /*4bf0*/  SHF.L.W.U32.HI R14, R25, 0xf, R25 ;  /* 0x0000000f190e7819 */ /* 0x000fc40000010e19 */
[--C-:B------:R-:W-:Y:S02]  /*4c00*/  SHF.L.W.U32.HI R27, R25, 0xd, R25.reuse ;  /* 0x0000000d191b7819 */ /* 0x100fe40000010e19 */
[----:B------:R-:W-:Y:S02]  /*4c10*/  SHF.R.U32.HI R28, RZ, 0xa, R25 ;  /* 0x0000000aff1c7819 */ /* 0x000fe40000011619 */
[----:B------:R-:W-:Y:S02]  /*4c20*/  IADD3 R25, PT, PT, R26, UR69, R33 ;  /* 0x000000451a197c10 */ /* 0x000fe4000fffe021 */
[----:B------:R-:W-:Y:S02]  /*4c30*/  LOP3.LUT R27, R28, R14, R27, 0x96, !PT ;  /* 0x0000000e1c1b7212 */ /* 0x000fe400078e961b */
[----:B------:R-:W-:Y:S01]  /*4c40*/  IADD3 R18, PT, PT, R23, R30, R18 ;  /* 0x0000001e17127210 */ /* 0x000fe20007ffe012 */
[----:B------:R-:W-:Y:S02]  /*4c50*/  IMAD.IADD R14, R22, 0x1, R25 ;  /* 0x00000001160e7824 */ /* 0x000fe400078e0219 */
[----:B------:R-:W-:Y:S01]  /*4c60*/  IMAD.IADD R10, R27, 0x1, R10 ;  /* 0x000000011b0a7824 */ /* 0x000fe200078e020a */
[----:B------:R-:W-:-:S02]  /*4c70*/  SHF.L.W.U32.HI R23, R18, 0x1e, R18 ;  /* 0x0000001e12177819 */ /* 0x000fc40000010e12 */
[C-C-:B------:R-:W-:Y:S02]  /*4c80*/  SHF.L.W.U32.HI R28, R18.reuse, 0x13, R18.reuse ;  /* 0x00000013121c7819 */ /* 0x140fe40000010e12 */
[----:B------:R-:W-:Y:S02]  /*4c90*/  SHF.L.W.U32.HI R29, R18, 0xa, R18 ;  /* 0x0000000a121d7819 */ /* 0x000fe40000010e12 */
[C-C-:B------:R-:W-:Y:S02]  /*4ca0*/  SHF.L.W.U32.HI R30, R14.reuse, 0x1a, R14.reuse ;  /* 0x0000001a0e1e7819 */ /* 0x140fe40000010e0e */
[C-C-:B------:R-:W-:Y:S02]  /*4cb0*/  SHF.L.W.U32.HI R31, R14.reuse, 0x15, R14.reuse ;  /* 0x000000150e1f7819 */ /* 0x140fe40000010e0e */
[----:B------:R-:W-:Y:S02]  /*4cc0*/  SHF.L.W.U32.HI R32, R14, 0x7, R14 ;  /* 0x000000070e207819 */ /* 0x000fe40000010e0e */
[----:B------:R-:W-:-:S02]  /*4cd0*/  LOP3.LUT R23, R29, R23, R28, 0x96, !PT ;  /* 0x000000171d177212 */ /* 0x000fc400078e961c */
[----:B------:R-:W-:Y:S02]  /*4ce0*/  LOP3.LUT R22, R21, R22, R18, 0xe8, !PT ;  /* 0x0000001615167212 */ /* 0x000fe400078ee812 */
[----:B------:R-:W-:Y:S02]  /*4cf0*/  LOP3.LUT R30, R32, R30, R31, 0x96, !PT ;  /* 0x0000001e201e7212 */ /* 0x000fe400078e961f */
[----:B------:R-:W-:Y:S02]  /*4d00*/  LOP3.LUT R28, R16, R14, R11, 0xb8, !PT ;  /* 0x0000000e101c7212 */ /* 0x000fe400078eb80b */
[----:B------:R-:W-:Y:S02]  /*4d10*/  IADD3 R23, PT, PT, R24, R23, R22 ;  /* 0x0000001718177210 */ /* 0x000fe40007ffe016 */
[----:B------:R-:W-:Y:S02]  /*4d20*/  IADD3 R29, PT, PT, R19, R30, R28 ;  /* 0x0000001e131d7210 */ /* 0x000fe40007ffe01c */
[----:B------:R-:W-:-:S02]  /*4d30*/  SHF.L.W.U32.HI R19, R23, 0x1e, R23 ;  /* 0x0000001e17137819 */ /* 0x000fc40000010e17 */
[C-C-:B------:R-:W-:Y:S02]  /*4d40*/  SHF.L.W.U32.HI R24, R23.reuse, 0x13, R23.reuse ;  /* 0x0000001317187819 */ /* 0x140fe40000010e17 */
[----:B------:R-:W-:Y:S02]  /*4d50*/  SHF.L.W.U32.HI R27, R23, 0xa, R23 ;  /* 0x0000000a171b7819 */ /* 0x000fe40000010e17 */
[----:B------:R-:W-:Y:S02]  /*4d60*/  IADD3 R22, PT, PT, R10, UR70, R29 ;  /* 0x000000460a167c10 */ /* 0x000fe4000fffe01d */
[----:B------:R-:W-:Y:S02]  /*4d70*/  LOP3.LUT R28, R27, R19, R24, 0x96, !PT ;  /* 0x000000131b1c7212 */ /* 0x000fe400078e9618 */
[C---:B------:R-:W-:Y:S01]  /*4d80*/  SHF.L.W.U32.HI R24, R26.reuse, 0xf, R26 ;  /* 0x0000000f1a187819 */ /* 0x040fe20000010e1a */
[----:B------:R-:W-:Y:S01]  /*4d90*/  IMAD.IADD R19, R21, 0x1, R22 ;  /* 0x0000000115137824 */ /* 0x000fe200078e0216 */
[----:B------:R-:W-:-:S02]  /*4da0*/  SHF.L.W.U32.HI R27, R26, 0xd, R26 ;  /* 0x0000000d1a1b7819 */ /* 0x000fc40000010e1a */
[----:B------:R-:W-:Y:S02]  /*4db0*/  SHF.R.U32.HI R26, RZ, 0xa, R26 ;  /* 0x0000000aff1a7819 */ /* 0x000fe4000001161a */
[C-C-:B------:R-:W-:Y:S02]  /*4dc0*/  SHF.L.W.U32.HI R29, R19.reuse, 0x1a, R19.reuse ;  /* 0x0000001a131d7819 */ /* 0x140fe40000010e13 */
[C-C-:B------:R-:W-:Y:S02]  /*4dd0*/  SHF.L.W.U32.HI R30, R19.reuse, 0x15, R19.reuse ;  /* 0x00000015131e7819 */ /* 0x140fe40000010e13 */
[----:B------:R-:W-:Y:S02]  /*4de0*/  SHF.L.W.U32.HI R31, R19, 0x7, R19 ;  /* 0x00000007131f7819 */ /* 0x000fe40000010e13 */
[----:B------:R-:W-:Y:S02]  /*4df0*/  LOP3.LUT R27, R26, R24, R27, 0x96, !PT ;  /* 0x000000181a1b7212 */ /* 0x000fe400078e961b */
[----:B------:R-:W-:-:S02]  /*4e00*/  LOP3.LUT R21, R18, R21, R23, 0xe8, !PT ;  /* 0x0000001512157212 */ /* 0x000fc400078ee817 */
[----:B------:R-:W-:Y:S01]  /*4e10*/  LOP3.LUT R29, R31, R29, R30, 0x96, !PT ;  /* 0x0000001d1f1d7212 */ /* 0x000fe200078e961e */
[----:B------:R-:W-:Y:S01]  /*4e20*/  IMAD.IADD R12, R27, 0x1, R12 ;  /* 0x000000011b0c7824 */ /* 0x000fe200078e020c */
[----:B------:R-:W-:Y:S02]  /*4e30*/  LOP3.LUT R24, R11, R19, R14, 0xb8, !PT ;  /* 0x000000130b187212 */ /* 0x000fe400078eb80e */
[----:B------:R-:W-:Y:S02]  /*4e40*/  IADD3 R25, PT, PT, R25, R28, R21 ;  /* 0x0000001c19197210 */ /* 0x000fe40007ffe015 */
[----:B------:R-:W-:Y:S02]  /*4e50*/  IADD3 R21, PT, PT, R16, R29, R24 ;  /* 0x0000001d10157210 */ /* 0x000fe40007ffe018 */
[C-C-:B------:R-:W-:Y:S02]  /*4e60*/  SHF.L.W.U32.HI R16, R25.reuse, 0x1e, R25.reuse ;  /* 0x0000001e19107819 */ /* 0x140fe40000010e19 */
[----:B------:R-:W-:-:S02]  /*4e70*/  SHF.L.W.U32.HI R27, R25, 0x13, R25 ;  /* 0x00000013191b7819 */ /* 0x000fc40000010e19 */
[----:B------:R-:W-:Y:S02]  /*4e80*/  SHF.L.W.U32.HI R24, R25, 0xa, R25 ;  /* 0x0000000a19187819 */ /* 0x000fe40000010e19 */
[----:B------:R-:W-:Y:S02]  /*4e90*/  IADD3 R21, PT, PT, R12, UR71, R21 ;  /* 0x000000470c157c10 */ /* 0x000fe4000fffe015 */
[----:B------:R-:W-:Y:S02]  /*4ea0*/  LOP3.LUT R29, R24, R16, R27, 0x96, !PT ;  /* 0x00000010181d7212 */ /* 0x000fe400078e961b */
[--C-:B------:R-:W-:Y:S01]  /*4eb0*/  SHF.L.W.U32.HI R24, R10, 0xf, R10.reuse ;  /* 0x0000000f0a187819 */ /* 0x100fe20000010e0a */
[----:B------:R-:W-:Y:S01]  /*4ec0*/  IMAD.IADD R16, R18, 0x1, R21 ;  /* 0x0000000112107824 */ /* 0x000fe200078e0215 */
[--C-:B------:R-:W-:Y:S02]  /*4ed0*/  SHF.L.W.U32.HI R27, R10, 0xd, R10.reuse ;  /* 0x0000000d0a1b7819 */ /* 0x100fe40000010e0a */
[----:B------:R-:W-:-:S02]  /*4ee0*/  SHF.R.U32.HI R10, RZ, 0xa, R10 ;  /* 0x0000000aff0a7819 */ /* 0x000fc4000001160a */
[----:B------:R-:W-:Y:S02]  /*4ef0*/  LOP3.LUT R18, R23, R18, R25, 0xe8, !PT ;  /* 0x0000001217127212 */ /* 0x000fe400078ee819 */
[C-C-:B------:R-:W-:Y:S02]  /*4f00*/  SHF.L.W.U32.HI R26, R16.reuse, 0x1a, R16.reuse ;  /* 0x0000001a101a7819 */ /* 0x140fe40000010e10 */
[C-C-:B------:R-:W-:Y:S02]  /*4f10*/  SHF.L.W.U32.HI R31, R16.reuse, 0x15, R16.reuse ;  /* 0x00000015101f7819 */ /* 0x140fe40000010e10 */
[----:B------:R-:W-:Y:S02]  /*4f20*/  SHF.L.W.U32.HI R28, R16, 0x7, R16 ;  /* 0x00000007101c7819 */ /* 0x000fe40000010e10 */
[----:B------:R-:W-:Y:S02]  /*4f30*/  LOP3.LUT R10, R10, R24, R27, 0x96, !PT ;  /* 0x000000180a0a7212 */ /* 0x000fe400078e961b */
[----:B------:R-:W-:-:S02]  /*4f40*/  IADD3 R18, PT, PT, R22, R29, R18 ;  /* 0x0000001d16127210 */ /* 0x000fc40007ffe012 */
[----:B------:R-:W-:Y:S01]  /*4f50*/  LOP3.LUT R26, R28, R26, R31, 0x96, !PT ;  /* 0x0000001a1c1a7212 */ /* 0x000fe200078e961f */
[----:B------:R-:W-:Y:S01]  /*4f60*/  IMAD.IADD R13, R10, 0x1, R13 ;  /* 0x000000010a0d7824 */ /* 0x000fe200078e020d */
[----:B------:R-:W-:Y:S02]  /*4f70*/  LOP3.LUT R28, R14, R16, R19, 0xb8, !PT ;  /* 0x000000100e1c7212 */ /* 0x000fe400078eb813 */
[C-C-:B------:R-:W-:Y:S02]  /*4f80*/  SHF.L.W.U32.HI R22, R18.reuse, 0x1e, R18.reuse ;  /* 0x0000001e12167819 */ /* 0x140fe40000010e12 */
[C-C-:B------:R-:W-:Y:S02]  /*4f90*/  SHF.L.W.U32.HI R27, R18.reuse, 0x13, R18.reuse ;  /* 0x00000013121b7819 */ /* 0x140fe40000010e12 */
[----:B------:R-:W-:Y:S02]  /*4fa0*/  SHF.L.W.U32.HI R24, R18, 0xa, R18 ;  /* 0x0000000a12187819 */ /* 0x000fe40000010e12 */
[----:B------:R-:W-:-:S02]  /*4fb0*/  IADD3 R28, PT, PT, R11, R26, R28 ;  /* 0x0000001a0b1c7210 */ /* 0x000fc40007ffe01c */
[----:B------:R-:W-:Y:S02]  /*4fc0*/  LOP3.LUT R26, R24, R22, R27, 0x96, !PT ;  /* 0x00000016181a7212 */ /* 0x000fe400078e961b */
[----:B------:R-:W-:Y:S02]  /*4fd0*/  IADD3 R22, PT, PT, R13, UR72, R28 ;  /* 0x000000480d167c10 */ /* 0x000fe4000fffe01c */
[C-C-:B------:R-:W-:Y:S02]  /*4fe0*/  SHF.L.W.U32.HI R10, R12.reuse, 0xf, R12.reuse ;  /* 0x0000000f0c0a7819 */ /* 0x140fe40000010e0c */
[--C-:B------:R-:W-:Y:S02]  /*4ff0*/  SHF.L.W.U32.HI R11, R12, 0xd, R12.reuse ;  /* 0x0000000d0c0b7819 */ /* 0x100fe40000010e0c */
[----:B------:R-:W-:Y:S01]  /*5000*/  SHF.R.U32.HI R24, RZ, 0xa, R12 ;  /* 0x0000000aff187819 */ /* 0x000fe2000001160c */
[----:B------:R-:W-:Y:S01]  /*5010*/  IMAD.IADD R12, R23, 0x1, R22 ;  /* 0x00000001170c7824 */ /* 0x000fe200078e0216 */
[----:B------:R-:W-:-:S02]  /*5020*/  LOP3.LUT R27, R25, R23, R18, 0xe8, !PT ;  /* 0x00000017191b7212 */ /* 0x000fc400078ee812 */
[----:B------:R-:W-:Y:S02]  /*5030*/  LOP3.LUT R24, R24, R10, R11, 0x96, !PT ;  /* 0x0000000a18187212 */ /* 0x000fe400078e960b */
[----:B------:R-:W-:Y:S02]  /*5040*/  IADD3 R10, PT, PT, R21, R26, R27 ;  /* 0x0000001a150a7210 */ /* 0x000fe40007ffe01b */
[--C-:B------:R-:W-:Y:S01]  /*5050*/  SHF.L.W.U32.HI R23, R12, 0x1a, R12.reuse ;  /* 0x0000001a0c177819 */ /* 0x100fe20000010e0c */
[----:B------:R-:W-:Y:S01]  /*5060*/  IMAD.IADD R15, R24, 0x1, R15 ;  /* 0x00000001180f7824 */ /* 0x000fe200078e020f */
[C-C-:B------:R-:W-:Y:S02]  /*5070*/  SHF.L.W.U32.HI R28, R12.reuse, 0x15, R12.reuse ;  /* 0x000000150c1c7819 */ /* 0x140fe40000010e0c */
[----:B------:R-:W-:Y:S02]  /*5080*/  SHF.L.W.U32.HI R27, R12, 0x7, R12 ;  /* 0x000000070c1b7819 */ /* 0x000fe40000010e0c */
[----:B------:R-:W-:-:S02]  /*5090*/  SHF.L.W.U32.HI R11, R10, 0x1e, R10 ;  /* 0x0000001e0a0b7819 */ /* 0x000fc40000010e0a */
[----:B------:R-:W-:Y:S02]  /*50a0*/  LOP3.LUT R23, R27, R23, R28, 0x96, !PT ;  /* 0x000000171b177212 */ /* 0x000fe400078e961c */
[----:B------:R-:W-:Y:S02]  /*50b0*/  LOP3.LUT R27, R19, R12, R16, 0xb8, !PT ;  /* 0x0000000c131b7212 */ /* 0x000fe400078eb810 */
[C-C-:B------:R-:W-:Y:S02]  /*50c0*/  SHF.L.W.U32.HI R26, R10.reuse, 0x13, R10.reuse ;  /* 0x000000130a1a7819 */ /* 0x140fe40000010e0a */
[----:B------:R-:W-:Y:S02]  /*50d0*/  SHF.L.W.U32.HI R21, R10, 0xa, R10 ;  /* 0x0000000a0a157819 */ /* 0x000fe40000010e0a */
[----:B------:R-:W-:Y:S02]  /*50e0*/  IADD3 R14, PT, PT, R14, R23, R27 ;  /* 0x000000170e0e7210 */ /* 0x000fe40007ffe01b */
[----:B------:R-:W-:-:S02]  /*50f0*/  LOP3.LUT R11, R21, R11, R26, 0x96, !PT ;  /* 0x0000000b150b7212 */ /* 0x000fc400078e961a */
[----:B------:R-:W-:Y:S02]  /*5100*/  LOP3.LUT R33, R18, R25, R10, 0xe8, !PT ;  /* 0x0000001912217212 */ /* 0x000fe400078ee80a */
[----:B------:R-:W-:Y:S02]  /*5110*/  IADD3 R24, PT, PT, R15, UR73, R14 ;  /* 0x000000490f187c10 */ /* 0x000fe4000fffe00e */
[----:B------:R-:W-:Y:S02]  /*5120*/  IADD3 R33, PT, PT, R22, R11, R33 ;  /* 0x0000000b16217210 */ /* 0x000fe40007ffe021 */
[C-C-:B------:R-:W-:Y:S02]  /*5130*/  SHF.L.W.U32.HI R11, R13.reuse, 0xf, R13.reuse ;  /* 0x0000000f0d0b7819 */ /* 0x140fe40000010e0d */
[--C-:B------:R-:W-:Y:S02]  /*5140*/  SHF.L.W.U32.HI R14, R13, 0xd, R13.reuse ;  /* 0x0000000d0d0e7819 */ /* 0x100fe40000010e0d */
[----:B------:R-:W-:Y:S01]  /*5150*/  SHF.R.U32.HI R21, RZ, 0xa, R13 ;  /* 0x0000000aff157819 */ /* 0x000fe2000001160d */
        /* <DEDUP_REMOVED lines=10> */
[----:B------:R-:W-:Y:S01]  /*5200*/  LOP3.LUT R26, R28, R26, R27, 0x96, !PT ;  /* 0x0000001a1c1a7212 */ /* 0x000fe200078e961b */
[----:B------:R-:W-:Y:S01]  /*5210*/  IMAD.IADD R17, R22, 0x1, R17 ;  /* 0x0000000116117824 */ /* 0x000fe200078e0211 */
[----:B------:R-:W-:Y:S02]  /*5220*/  LOP3.LUT R11, R16, R13, R12, 0xb8, !PT ;  /* 0x0000000d100b7212 */ /* 0x000fe400078eb80c */
[----:B------:R-:W-:Y:S02]  /*5230*/  IADD3 R14, PT, PT, R24, R23, R25 ;  /* 0x00000017180e7210 */ /* 0x000fe40007ffe019 */
[----:B------:R-:W-:-:S02]  /*5240*/  IADD3 R26, PT, PT, R19, R26, R11 ;  /* 0x0000001a131a7210 */ /* 0x000fc40007ffe00b */
[C-C-:B------:R-:W-:Y:S02]  /*5250*/  SHF.L.W.U32.HI R11, R14.reuse, 0x1e, R14.reuse ;  /* 0x0000001e0e0b7819 */ /* 0x140fe40000010e0e */
        /* <DEDUP_REMOVED lines=8> */
[----:B------:R-:W-:Y:S02]  /*52e0*/  LOP3.LUT R18, R33, R10, R14, 0xe8, !PT ;  /* 0x0000000a21127212 */ /* 0x000fe400078ee80e */
[C-C-:B------:R-:W-:Y:S02]  /*52f0*/  SHF.L.W.U32.HI R21, R19.reuse, 0x1a, R19.reuse ;  /* 0x0000001a13157819 */ /* 0x140fe40000010e13 */
[C-C-:B------:R-:W-:Y:S02]  /*5300*/  SHF.L.W.U32.HI R26, R19.reuse, 0x15, R19.reuse ;  /* 0x00000015131a7819 */ /* 0x140fe40000010e13 */
[----:B------:R-:W-:Y:S02]  /*5310*/  SHF.L.W.U32.HI R23, R19, 0x7, R19 ;  /* 0x0000000713177819 */ /* 0x000fe40000010e13 */
[----:B------:R-:W-:-:S02]  /*5320*/  LOP3.LUT R11, R15, R11, R22, 0x96, !PT ;  /* 0x0000000b0f0b7212 */ /* 0x000fc400078e9616 */
[----:B------:R-:W-:Y:S02]  /*5330*/  IADD3 R18, PT, PT, R17, R24, R18 ;  /* 0x0000001811127210 */ /* 0x000fe40007ffe012 */
[----:B------:R-:W-:Y:S01]  /*5340*/  LOP3.LUT R21, R23, R21, R26, 0x96, !PT ;  /* 0x0000001517157212 */ /* 0x000fe200078e961a */
[----:B------:R-:W-:Y:S01]  /*5350*/  IMAD.IADD R11, R11, 0x1, R20 ;  /* 0x000000010b0b7824 */ /* 0x000fe200078e0214 */
[----:B------:R-:W-:Y:S01]  /*5360*/  LOP3.LUT R15, R12, R19, R13, 0xb8, !PT ;  /* 0x000000130c0f7212 */ /* 0x000fe200078eb80d */
[----:B------:R-:W-:Y:S01]  /*5370*/  IMAD.IADD R19, R6, 0x1, R19 ;  /* 0x0000000106137824 */ /* 0x000fe200078e0213 */
[C-C-:B------:R-:W-:Y:S02]  /*5380*/  SHF.L.W.U32.HI R17, R18.reuse, 0x1e, R18.reuse ;  /* 0x0000001e12117819 */ /* 0x140fe40000010e12 */
[C-C-:B------:R-:W-:Y:S02]  /*5390*/  SHF.L.W.U32.HI R22, R18.reuse, 0x13, R18.reuse ;  /* 0x0000001312167819 */ /* 0x140fe40000010e12 */
[----:B------:R-:W-:-:S02]  /*53a0*/  SHF.L.W.U32.HI R23, R18, 0xa, R18 ;  /* 0x0000000a12177819 */ /* 0x000fc40000010e12 */
[----:B------:R-:W-:Y:S02]  /*53b0*/  IADD3 R16, PT, PT, R16, R21, R15 ;  /* 0x0000001510107210 */ /* 0x000fe40007ffe00f */
[----:B------:R-:W-:Y:S02]  /*53c0*/  LOP3.LUT R22, R23, R17, R22, 0x96, !PT ;  /* 0x0000001117167212 */ /* 0x000fe400078e9616 */
[----:B------:R-:W-:Y:S01]  /*53d0*/  LOP3.LUT R17, R14, R33, R18, 0xe8, !PT ;  /* 0x000000210e117212 */ /* 0x000fe200078ee812 */
[----:B------:R-:W-:Y:S01]  /*53e0*/  IMAD.IADD R33, R8, 0x1, R33 ;  /* 0x0000000108217824 */ /* 0x000fe200078e0221 */
[----:B------:R-:W-:-:S04]  /*53f0*/  IADD3 R15, PT, PT, R11, UR75, R16 ;  /* 0x0000004b0b0f7c10 */ /* 0x000fc8000fffe010 */
[C---:B------:R-:W-:Y:S02]  /*5400*/  IADD3 R17, PT, PT, R15.reuse, R22, R17 ;  /* 0x000000160f117210 */ /* 0x040fe40007ffe011 */
[----:B------:R-:W-:-:S03]  /*5410*/  IADD3 R10, PT, PT, R15, UR7, R10 ;  /* 0x000000070f0a7c10 */ /* 0x000fc6000fffe00a */
[----:B------:R-:W-:-:S04]  /*5420*/  VIADD R21, R17, UR18 ;  /* 0x0000001211157c36 */ /* 0x000fc80008000000 */
[----:B------:R-:W-:-:S04]  /*5430*/  VIADD R16, R21, UR8 ;  /* 0x0000000815107c36 */ /* 0x000fc80008000000 */
[C---:B------:R-:W-:Y:S01]  /*5440*/  VIADD R17, R16.reuse, 0x563db30a ;  /* 0x563db30a10117836 */ /* 0x040fe20000000000 */
[C---:B------:R-:W-:Y:S01]  /*5450*/  IADD3 R24, PT, PT, -R16.reuse, -0x563db30b, RZ ;  /* 0xa9c24cf510187810 */ /* 0x040fe20007ffe1ff */
[----:B------:R-:W-:-:S03]  /*5460*/  VIADD R16, R16, 0xb97e58b5 ;  /* 0xb97e58b510107836 */ /* 0x000fc60000000000 */
[C-C-:B------:R-:W-:Y:S02]  /*5470*/  SHF.L.W.U32.HI R11, R17.reuse, 0x1a, R17.reuse ;  /* 0x0000001a110b7819 */ /* 0x140fe40000010e11 */
[C-C-:B------:R-:W-:Y:S02]  /*5480*/  SHF.L.W.U32.HI R20, R17.reuse, 0x15, R17.reuse ;  /* 0x0000001511147819 */ /* 0x140fe40000010e11 */
[C---:B------:R-:W-:Y:S02]  /*5490*/  SHF.L.W.U32.HI R22, R17.reuse, 0x7, R17 ;  /* 0x0000000711167819 */ /* 0x040fe40000010e11 */
[----:B------:R-:W-:Y:S02]  /*54a0*/  LOP3.LUT R23, R17, 0x510e527f, RZ, 0xc0, !PT ;  /* 0x510e527f11177812 */ /* 0x000fe400078ec0ff */
[----:B------:R-:W-:Y:S01]  /*54b0*/  LOP3.LUT R20, R22, R11, R20, 0x96, !PT ;  /* 0x0000000b16147212 */ /* 0x000fe200078e9614 */
[----:B------:R-:W-:Y:S01]  /*54c0*/  IMAD.IADD R11, R9, 0x1, R18 ;  /* 0x00000001090b7824 */ /* 0x000fe200078e0212 */
[----:B------:R-:W-:-:S04]  /*54d0*/  LOP3.LUT R23, R23, 0x9b05688c, R24, 0xf8, !PT ;  /* 0x9b05688c17177812 */ /* 0x000fc800078ef818 */
[----:B------:R-:W-:-:S05]  /*54e0*/  IADD3 R20, PT, PT, R20, UR9, R23 ;  /* 0x0000000914147c10 */ /* 0x000fca000fffe017 */
[----:B------:R-:W-:-:S04]  /*54f0*/  IMAD.IADD R24, R11, 0x1, R20 ;  /* 0x000000010b187824 */ /* 0x000fc800078e0214 */
[C---:B------:R-:W-:Y:S01]  /*5500*/  VIADD R22, R24.reuse, 0x5bf2cd1d ;  /* 0x5bf2cd1d18167836 */ /* 0x040fe20000000000 */
[----:B------:R-:W-:-:S04]  /*5510*/  IADD3 R26, PT, PT, -R24, 0x240d32e2, RZ ;  /* 0x240d32e2181a7810 */ /* 0x000fc80007ffe1ff */
[C-C-:B------:R-:W-:Y:S02]  /*5520*/  SHF.L.W.U32.HI R9, R22.reuse, 0x1a, R22.reuse ;  /* 0x0000001a16097819 */ /* 0x140fe40000010e16 */
[C-C-:B------:R-:W-:Y:S02]  /*5530*/  SHF.L.W.U32.HI R18, R22.reuse, 0x15, R22.reuse ;  /* 0x0000001516127819 */ /* 0x140fe40000010e16 */
[C---:B------:R-:W-:Y:S02]  /*5540*/  SHF.L.W.U32.HI R20, R22.reuse, 0x7, R22 ;  /* 0x0000000716147819 */ /* 0x040fe40000010e16 */
[----:B------:R-:W-:Y:S02]  /*5550*/  LOP3.LUT R23, R22, R17, RZ, 0xc0, !PT ;  /* 0x0000001116177212 */ /* 0x000fe400078ec0ff */
[----:B------:R-:W-:Y:S01]  /*5560*/  LOP3.LUT R9, R20, R9, R18, 0x96, !PT ;  /* 0x0000000914097212 */ /* 0x000fe200078e9612 */
[----:B------:R-:W-:Y:S01]  /*5570*/  IMAD.IADD R20, R0, 0x1, R14 ;  /* 0x0000000100147824 */ /* 0x000fe200078e020e */
[----:B------:R-:W-:-:S04]  /*5580*/  LOP3.LUT R26, R23, 0x510e527f, R26, 0xf8, !PT ;  /* 0x510e527f171a7812 */ /* 0x000fc800078ef81a */
[----:B------:R-:W-:-:S05]  /*5590*/  IADD3 R9, PT, PT, R9, UR10, R26 ;  /* 0x0000000a09097c10 */ /* 0x000fca000fffe01a */
[----:B------:R-:W-:-:S04]  /*55a0*/  IMAD.IADD R18, R20, 0x1, R9 ;  /* 0x0000000114127824 */ /* 0x000fc800078e0209 */
[C---:B------:R-:W-:Y:S01]  /*55b0*/  VIADD R23, R18.reuse, 0x566d1711 ;  /* 0x566d171112177836 */ /* 0x040fe20000000000 */
[----:B------:R-:W-:-:S04]  /*55c0*/  IADD3 R25, PT, PT, -R18, -0x566d1712, RZ ;  /* 0xa992e8ee12197810 */ /* 0x000fc80007ffe1ff */
[C-C-:B------:R-:W-:Y:S02]  /*55d0*/  SHF.L.W.U32.HI R0, R23.reuse, 0x1a, R23.reuse ;  /* 0x0000001a17007819 */ /* 0x140fe40000010e17 */
[C-C-:B------:R-:W-:Y:S02]  /*55e0*/  SHF.L.W.U32.HI R9, R23.reuse, 0x15, R23.reuse ;  /* 0x0000001517097819 */ /* 0x140fe40000010e17 */
[C---:B------:R-:W-:Y:S02]  /*55f0*/  SHF.L.W.U32.HI R14, R23.reuse, 0x7, R23 ;  /* 0x00000007170e7819 */ /* 0x040fe40000010e17 */
[----:B------:R-:W-:Y:S02]  /*5600*/  LOP3.LUT R26, R23, R22, RZ, 0xc0, !PT ;  /* 0x00000016171a7212 */ /* 0x000fe400078ec0ff */
[----:B------:R-:W-:Y:S02]  /*5610*/  LOP3.LUT R0, R14, R0, R9, 0x96, !PT ;  /* 0x000000000e007212 */ /* 0x000fe400078e9609 */
[----:B------:R-:W-:-:S04]  /*5620*/  LOP3.LUT R25, R26, R17, R25, 0xf8, !PT ;  /* 0x000000111a197212 */ /* 0x000fc800078ef819 */
        /* <DEDUP_REMOVED lines=8> */
[----:B------:R-:W-:Y:S02]  /*56b0*/  LOP3.LUT R0, R8, R0, R25, 0x96, !PT ;  /* 0x0000000008007212 */ /* 0x000fe400078e9619 */
[----:B------:R-:W-:-:S02]  /*56c0*/  LOP3.LUT R26, R27, R22, R26, 0xf8, !PT ;  /* 0x000000161b1a7212 */ /* 0x000fc400078ef81a */
[C---:B------:R-:W-:Y:S02]  /*56d0*/  SHF.L.W.U32.HI R25, R16.reuse, 0x13, R16 ;  /* 0x0000001310197819 */ /* 0x040fe40000010e10 */
[----:B------:R-:W-:Y:S02]  /*56e0*/  IADD3 R15, PT, PT, R17, R0, R26 ;  /* 0x00000000110f7210 */ /* 0x000fe40007ffe01a */
[--C-:B------:R-:W-:Y:S02]  /*56f0*/  SHF.L.W.U32.HI R0, R16, 0x1e, R16.reuse ;  /* 0x0000001e10007819 */ /* 0x100fe40000010e10 */
[----:B------:R-:W-:Y:S02]  /*5700*/  IADD3 R15, PT, PT, R10, UR12, R15 ;  /* 0x0000000c0a0f7c10 */ /* 0x000fe4000fffe00f */
[----:B------:R-:W-:-:S03]  /*5710*/  SHF.L.W.U32.HI R8, R16, 0xa, R16 ;  /* 0x0000000a10087819 */ /* 0x000fc60000010e10 */
[----:B------:R-:W-:Y:S01]  /*5720*/  IMAD.IADD R17, R16, 0x1, R15 ;  /* 0x0000000110117824 */ /* 0x000fe200078e020f */
[----:B------:R-:W-:Y:S02]  /*5730*/  LOP3.LUT R25, R8, R0, R25, 0x96, !PT ;  /* 0x0000000008197212 */ /* 0x000fe400078e9619 */
[----:B------:R-:W-:Y:S02]  /*5740*/  LOP3.LUT R0, R16, 0xd16e48e2, RZ, 0xc0, !PT ;  /* 0xd16e48e210007812 */ /* 0x000fe400078ec0ff */
[C-C-:B------:R-:W-:Y:S02]  /*5750*/  SHF.L.W.U32.HI R26, R17.reuse, 0x1a, R17.reuse ;  /* 0x0000001a111a7819 */ /* 0x140fe40000010e11 */
[C-C-:B------:R-:W-:Y:S02]  /*5760*/  SHF.L.W.U32.HI R27, R17.reuse, 0x15, R17.reuse ;  /* 0x00000015111b7819 */ /* 0x140fe40000010e11 */
[----:B------:R-:W-:Y:S02]  /*5770*/  SHF.L.W.U32.HI R28, R17, 0x7, R17 ;  /* 0x00000007111c7819 */ /* 0x000fe40000010e11 */
[----:B------:R-:W-:-:S02]  /*5780*/  LOP3.LUT R8, R23, R17, R14, 0xb8, !PT ;  /* 0x0000001117087212 */ /* 0x000fc400078eb80e */
[----:B------:R-:W-:Y:S02]  /*5790*/  LOP3.LUT R27, R28, R26, R27, 0x96, !PT ;  /* 0x0000001a1c1b7212 */ /* 0x000fe400078e961b */
[----:B------:R-:W-:Y:S02]  /*57a0*/  IADD3 R25, PT, PT, R24, R25, R0 ;  /* 0x0000001918197210 */ /* 0x000fe40007ffe000 */
[----:B------:R-:W-:-:S03]  /*57b0*/  IADD3 R8, PT, PT, R22, R27, R8 ;  /* 0x0000001b16087210 */ /* 0x000fc60007ffe008 */
[----:B------:R-:W-:Y:S01]  /*57c0*/  VIADD R25, R25, 0x49857fb0 ;  /* 0x49857fb019197836 */ /* 0x000fe20000000000 */
[----:B------:R-:W-:-:S04]  /*57d0*/  IADD3 R24, PT, PT, R19, UR13, R8 ;  /* 0x0000000d13187c10 */ /* 0x000fc8000fffe008 */
[C-C-:B------:R-:W-:Y:S01]  /*57e0*/  SHF.L.W.U32.HI R0, R25.reuse, 0x1e, R25.reuse ;  /* 0x0000001e19007819 */ /* 0x140fe20000010e19 */
[C---:B------:R-:W-:Y:S01]  /*57f0*/  IMAD.IADD R22, R25.reuse, 0x1, R24 ;  /* 0x0000000119167824 */ /* 0x040fe200078e0218 */
[C-C-:B------:R-:W-:Y:S02]  /*5800*/  SHF.L.W.U32.HI R27, R25.reuse, 0x13, R25.reuse ;  /* 0x00000013191b7819 */ /* 0x140fe40000010e19 */
[----:B------:R-:W-:Y:S02]  /*5810*/  SHF.L.W.U32.HI R6, R25, 0xa, R25 ;  /* 0x0000000a19067819 */ /* 0x000fe40000010e19 */
[C-C-:B------:R-:W-:Y:S02]  /*5820*/  SHF.L.W.U32.HI R8, R22.reuse, 0x1a, R22.reuse ;  /* 0x0000001a16087819 */ /* 0x140fe40000010e16 */
[C-C-:B------:R-:W-:Y:S02]  /*5830*/  SHF.L.W.U32.HI R29, R22.reuse, 0x15, R22.reuse ;  /* 0x00000015161d7819 */ /* 0x140fe40000010e16 */
[----:B------:R-:W-:-:S02]  /*5840*/  SHF.L.W.U32.HI R26, R22, 0x7, R22 ;  /* 0x00000007161a7819 */ /* 0x000fc40000010e16 */
[----:B------:R-:W-:Y:S01]  /*5850*/  LOP3.LUT R27, R6, R0, R27, 0x96, !PT ;  /* 0x00000000061b7212 */ /* 0x000fe200078e961b */
[----:B------:R-:W-:Y:S01]  /*5860*/  IMAD.IADD R0, R7, 0x1, R13 ;  /* 0x0000000107007824 */ /* 0x000fe200078e020d */
[----:B------:R-:W-:Y:S02]  /*5870*/  LOP3.LUT R8, R26, R8, R29, 0x96, !PT ;  /* 0x000000081a087212 */ /* 0x000fe400078e961d */
[----:B------:R-:W-:Y:S02]  /*5880*/  LOP3.LUT R6, R16, 0x6a09e667, R25, 0xe8, !PT ;  /* 0x6a09e66710067812 */ /* 0x000fe400078ee819 */
        /* <DEDUP_REMOVED lines=15> */
[----:B------:R-:W-:Y:S02]  /*5980*/  LOP3.LUT R27, R28, R26, R27, 0x96, !PT ;  /* 0x0000001a1c1b7212 */ /* 0x000fe400078e961b */
        /* <DEDUP_REMOVED lines=18> */
[----:B------:R-:W-:Y:S01]  /*5ab0*/  SHF.R.U32.HI R26, RZ, 0x3, R8 ;  /* 0x00000003ff1a7819 */ /* 0x000fe20000011608 */
[----:B------:R-:W-:Y:S01]  /*5ac0*/  VIADD R14, R14, UR20 ;  /* 0x000000140e0e7c36 */ /* 0x000fe20008000000 */
[C-C-:B------:R-:W-:Y:S02]  /*5ad0*/  SHF.L.W.U32.HI R12, R15.reuse, 0x1e, R15.reuse ;  /* 0x0000001e0f0c7819 */ /* 0x140fe40000010e0f */
[C-C-:B------:R-:W-:Y:S02]  /*5ae0*/  SHF.L.W.U32.HI R17, R15.reuse, 0x13, R15.reuse ;  /* 0x000000130f117819 */ /* 0x140fe40000010e0f */
[----:B------:R-:W-:Y:S02]  /*5af0*/  LOP3.LUT R14, R14, 0x80000000, RZ, 0x3c, !PT ;  /* 0x800000000e0e7812 */ /* 0x000fe400078e3cff */
[C-C-:B------:R-:W-:Y:S02]  /*5b00*/  SHF.L.W.U32.HI R16, R15.reuse, 0xa, R15.reuse ;  /* 0x0000000a0f107819 */ /* 0x140fe40000010e0f */
[----:B------:R-:W-:Y:S01]  /*5b10*/  LOP3.LUT R25, R4, R18, R15, 0xe8, !PT ;  /* 0x0000001204197212 */ /* 0x000fe200078ee80f */
[----:B------:R-:W-:Y:S01]  /*5b20*/  IMAD.IADD R23, R15, 0x1, R14 ;  /* 0x000000010f177824 */ /* 0x000fe200078e020e */
[----:B------:R-:W-:-:S04]  /*5b30*/  LOP3.LUT R17, R16, R12, R17, 0x96, !PT ;  /* 0x0000000c10117212 */ /* 0x000fc800078e9611 */
        /* <DEDUP_REMOVED lines=30> */
[----:B------:R-:W-:Y:S02]  /*5d20*/  SHF.L.W.U32.HI R15, R7, 0xa, R7 ;  /* 0x0000000a070f7819 */ /* 0x000fe40000010e07 */
[----:B------:R-:W-:Y:S02]  /*5d30*/  SHF.L.W.U32.HI R9, R33, 0x19, R33 ;  /* 0x0000001921097819 */ /* 0x000fe40000010e21 */
[----:B------:R-:W-:Y:S01]  /*5d40*/  LOP3.LUT R27, R15, R13, R18, 0x96, !PT ;  /* 0x0000000d0f1b7212 */ /* 0x000fe200078e9612 */
        /* <DEDUP_REMOVED lines=8> */
[----:B------:R-:W-:Y:S02]  /*5dd0*/  LOP3.LUT R31, R24, R22, R29, 0x96, !PT ;  /* 0x00000016181f7212 */ /* 0x000fe400078e961d */
[C-C-:B------:R-:W-:Y:S02]  /*5de0*/  SHF.L.W.U32.HI R13, R8.reuse, 0x19, R8.reuse ;  /* 0x00000019080d7819 */ /* 0x140fe40000010e08 */
[----:B------:R-:W-:Y:S02]  /*5df0*/  SHF.L.W.U32.HI R24, R8, 0xe, R8 ;  /* 0x0000000e08187819 */ /* 0x000fe40000010e08 */
[----:B------:R-:W-:Y:S02]  /*5e00*/  IADD3 R14, PT, PT, R14, R27, R25 ;  /* 0x0000001b0e0e7210 */ /* 0x000fe40007ffe019 */
[----:B------:R-:W-:Y:S02]  /*5e10*/  LOP3.LUT R30, R23, R15, R4, 0xb8, !PT ;  /* 0x0000000f171e7212 */ /* 0x000fe400078eb804 */
[----:B------:R-:W-:-:S02]  /*5e20*/  LOP3.LUT R13, R26, R13, R24, 0x96, !PT ;  /* 0x0000000d1a0d7212 */ /* 0x000fc400078e9618 */
[C-C-:B------:R-:W-:Y:S02]  /*5e30*/  SHF.L.W.U32.HI R27, R14.reuse, 0x1e, R14.reuse ;  /* 0x0000001e0e1b7819 */ /* 0x140fe40000010e0e */
[C-C-:B------:R-:W-:Y:S02]  /*5e40*/  SHF.L.W.U32.HI R28, R14.reuse, 0x13, R14.reuse ;  /* 0x000000130e1c7819 */ /* 0x140fe40000010e0e */
[----:B------:R-:W-:Y:S02]  /*5e50*/  SHF.L.W.U32.HI R29, R14, 0xa, R14 ;  /* 0x0000000a0e1d7819 */ /* 0x000fe40000010e0e */
[----:B------:R-:W-:Y:S02]  /*5e60*/  IADD3 R24, PT, PT, R6, R31, R30 ;  /* 0x0000001f06187210 */ /* 0x000fe40007ffe01e */
[C-C-:B------:R-:W-:Y:S02]  /*5e70*/  SHF.L.W.U32.HI R22, R20.reuse, 0x19, R20.reuse ;  /* 0x0000001914167819 */ /* 0x140fe40000010e14 */
[--C-:B------:R-:W-:Y:S01]  /*5e80*/  SHF.L.W.U32.HI R25, R20, 0xe, R20.reuse ;  /* 0x0000000e14197819 */ /* 0x100fe20000010e14 */
[----:B------:R-:W-:Y:S01]  /*5e90*/  VIADD R24, R24, UR23 ;  /* 0x0000001718187c36 */ /* 0x000fe20008000000 */
[----:B------:R-:W-:-:S02]  /*5ea0*/  SHF.R.U32.HI R18, RZ, 0x3, R20 ;  /* 0x00000003ff127819 */ /* 0x000fc40000011614 */
[----:B------:R-:W-:Y:S02]  /*5eb0*/  LOP3.LUT R29, R29, R27, R28, 0x96, !PT ;  /* 0x0000001b1d1d7212 */ /* 0x000fe400078e961c */
[C---:B------:R-:W-:Y:S02]  /*5ec0*/  LOP3.LUT R16, R7.reuse, R16, R14, 0xe8, !PT ;  /* 0x0000001007107212 */ /* 0x040fe400078ee80e */
[----:B------:R-:W-:Y:S02]  /*5ed0*/  LOP3.LUT R22, R18, R22, R25, 0x96, !PT ;  /* 0x0000001612167212 */ /* 0x000fe400078e9619 */
[----:B------:R-:W-:Y:S01]  /*5ee0*/  IADD3 R12, PT, PT, R12, R29, R16 ;  /* 0x0000001d0c0c7210 */ /* 0x000fe20007ffe010 */
[----:B------:R-:W-:Y:S01]  /*5ef0*/  IMAD.IADD R16, R7, 0x1, R24 ;  /* 0x0000000107107824 */ /* 0x000fe200078e0218 */
[C-C-:B------:R-:W-:Y:S02]  /*5f00*/  SHF.L.W.U32.HI R18, R0.reuse, 0x19, R0.reuse ;  /* 0x0000001900127819 */ /* 0x140fe40000010e00 */
[----:B------:R-:W-:-:S02]  /*5f10*/  SHF.L.W.U32.HI R27, R0, 0xe, R0 ;  /* 0x0000000e001b7819 */ /* 0x000fc40000010e00 */
[----:B------:R-:W-:Y:S02]  /*5f20*/  SHF.R.U32.HI R28, RZ, 0x3, R0 ;  /* 0x00000003ff1c7819 */ /* 0x000fe40000011600 */
[C-C-:B------:R-:W-:Y:S02]  /*5f30*/  SHF.L.W.U32.HI R26, R11.reuse, 0x19, R11.reuse ;  /* 0x000000190b1a7819 */ /* 0x140fe40000010e0b */
[C-C-:B------:R-:W-:Y:S02]  /*5f40*/  SHF.L.W.U32.HI R25, R11.reuse, 0xe, R11.reuse ;  /* 0x0000000e0b197819 */ /* 0x140fe40000010e0b */
[----:B------:R-:W-:Y:S02]  /*5f50*/  SHF.R.U32.HI R6, RZ, 0x3, R11 ;  /* 0x00000003ff067819 */ /* 0x000fe4000001160b */
[----:B------:R-:W-:Y:S02]  /*5f60*/  LOP3.LUT R18, R28, R18, R27, 0x96, !PT ;  /* 0x000000121c127212 */ /* 0x000fe400078e961b */
[----:B------:R-:W-:Y:S01]  /*5f70*/  LOP3.LUT R26, R6, R26, R25, 0x96, !PT ;  /* 0x0000001a061a7212 */ /* 0x000fe200078e9619 */
[----:B------:R-:W-:Y:S01]  /*5f80*/  IMAD.IADD R6, R11, 0x1, R22 ;  /* 0x000000010b067824 */ /* 0x000fe200078e0216 */
[----:B------:R-:W-:-:S02]  /*5f90*/  SHF.L.W.U32.HI R25, R12, 0x1e, R12 ;  /* 0x0000001e0c197819 */ /* 0x000fc40000010e0c */
[--C-:B------:R-:W-:Y:S01]  /*5fa0*/  SHF.L.W.U32.HI R28, R12, 0x13, R12.reuse ;  /* 0x000000130c1c7819 */ /* 0x100fe20000010e0c */
[----:B------:R-:W-:Y:S01]  /*5fb0*/  VIADD R22, R6, 0xa00000 ;  /* 0x00a0000006167836 */ /* 0x000fe20000000000 */
[----:B------:R-:W-:Y:S01]  /*5fc0*/  SHF.L.W.U32.HI R27, R12, 0xa, R12 ;  /* 0x0000000a0c1b7819 */ /* 0x000fe20000010e0c */
[----:B------:R-:W-:Y:S01]  /*5fd0*/  IMAD.IADD R21, R21, 0x1, R26 ;  /* 0x0000000115157824 */ /* 0x000fe200078e021a */
[C-C-:B------:R-:W-:Y:S02]  /*5fe0*/  SHF.L.W.U32.HI R29, R16.reuse, 0x1a, R16.reuse ;  /* 0x0000001a101d7819 */ /* 0x140fe40000010e10 */
[C-C-:B------:R-:W-:Y:S02]  /*5ff0*/  SHF.L.W.U32.HI R32, R16.reuse, 0x15, R16.reuse ;  /* 0x0000001510207819 */ /* 0x140fe40000010e10 */
[----:B------:R-:W-:Y:S02]  /*6000*/  SHF.L.W.U32.HI R31, R16, 0x7, R16 ;  /* 0x00000007101f7819 */ /* 0x000fe40000010e10 */
[----:B------:R-:W-:-:S02]  /*6010*/  LOP3.LUT R30, R27, R25, R28, 0x96, !PT ;  /* 0x000000191b1e7212 */ /* 0x000fc400078e961c */
[----:B------:R-:W-:Y:S02]  /*6020*/  LOP3.LUT R32, R31, R29, R32, 0x96, !PT ;  /* 0x0000001d1f207212 */ /* 0x000fe400078e9620 */
[C-C-:B------:R-:W-:Y:S02]  /*6030*/  SHF.L.W.U32.HI R11, R19.reuse, 0x19, R19.reuse ;  /* 0x00000019130b7819 */ /* 0x140fe40000010e13 */
[--C-:B------:R-:W-:Y:S02]  /*6040*/  SHF.L.W.U32.HI R28, R19, 0xe, R19.reuse ;  /* 0x0000000e131c7819 */ /* 0x100fe40000010e13 */
[----:B------:R-:W-:Y:S02]  /*6050*/  SHF.R.U32.HI R25, RZ, 0x3, R19 ;  /* 0x00000003ff197819 */ /* 0x000fe40000011613 */
[----:B------:R-:W-:Y:S02]  /*6060*/  LOP3.LUT R27, R14, R7, R12, 0xe8, !PT ;  /* 0x000000070e1b7212 */ /* 0x000fe400078ee80c */
[----:B------:R-:W-:-:S02]  /*6070*/  LOP3.LUT R29, R4, R16, R15, 0xb8, !PT ;  /* 0x00000010041d7212 */ /* 0x000fc400078eb80f */
[----:B------:R-:W-:Y:S02]  /*6080*/  LOP3.LUT R7, R25, R11, R28, 0x96, !PT ;  /* 0x0000000b19077212 */ /* 0x000fe400078e961c */
[----:B------:R-:W-:Y:S02]  /*6090*/  IADD3 R17, PT, PT, R17, R30, R27 ;  /* 0x0000001e11117210 */ /* 0x000fe40007ffe01b */
[----:B------:R-:W-:Y:S02]  /*60a0*/  IADD3 R29, PT, PT, R23, R32, R29 ;  /* 0x00000020171d7210 */ /* 0x000fe40007ffe01d */
[C-C-:B------:R-:W-:Y:S02]  /*60b0*/  SHF.L.W.U32.HI R28, R22.reuse, 0xf, R22.reuse ;  /* 0x0000000f161c7819 */ /* 0x140fe40000010e16 */
[--C-:B------:R-:W-:Y:S02]  /*60c0*/  SHF.L.W.U32.HI R23, R22, 0xd, R22.reuse ;  /* 0x0000000d16177819 */ /* 0x100fe40000010e16 */
[----:B------:R-:W-:-:S02]  /*60d0*/  SHF.R.U32.HI R27, RZ, 0xa, R22 ;  /* 0x0000000aff1b7819 */ /* 0x000fc40000011616 */
[C-C-:B------:R-:W-:Y:S02]  /*60e0*/  SHF.L.W.U32.HI R25, R10.reuse, 0x19, R10.reuse ;  /* 0x000000190a197819 */ /* 0x140fe40000010e0a */
[--C-:B------:R-:W-:Y:S02]  /*60f0*/  SHF.L.W.U32.HI R30, R10, 0xe, R10.reuse ;  /* 0x0000000e0a1e7819 */ /* 0x100fe40000010e0a */
[----:B------:R-:W-:Y:S02]  /*6100*/  SHF.R.U32.HI R11, RZ, 0x3, R10 ;  /* 0x00000003ff0b7819 */ /* 0x000fe4000001160a */
[----:B------:R-:W-:Y:S01]  /*6110*/  LOP3.LUT R28, R27, R28, R23, 0x96, !PT ;  /* 0x0000001c1b1c7212 */ /* 0x000fe200078e9617 */
[----:B------:R-:W-:Y:S01]  /*6120*/  VIADD R23, R29, UR24 ;  /* 0x000000181d177c36 */ /* 0x000fe20008000000 */
[----:B------:R-:W-:Y:S02]  /*6130*/  LOP3.LUT R25, R11, R25, R30, 0x96, !PT ;  /* 0x000000190b197212 */ /* 0x000fe400078e961e */
[C---:B------:R-:W-:Y:S01]  /*6140*/  SHF.L.W.U32.HI R27, R17.reuse, 0x1e, R17 ;  /* 0x0000001e111b7819 */ /* 0x040fe20000010e11 */
[----:B------:R-:W-:Y:S01]  /*6150*/  IMAD.IADD R11, R14, 0x1, R23 ;  /* 0x000000010e0b7824 */ /* 0x000fe200078e0217 */
[----:B------:R-:W-:-:S02]  /*6160*/  SHF.L.W.U32.HI R30, R17, 0x13, R17 ;  /* 0x00000013111e7819 */ /* 0x000fc40000010e11 */
[----:B------:R-:W-:Y:S02]  /*6170*/  SHF.L.W.U32.HI R29, R17, 0xa, R17 ;  /* 0x0000000a111d7819 */ /* 0x000fe40000010e11 */
[--C-:B------:R-:W-:Y:S02]  /*6180*/  SHF.L.W.U32.HI R31, R11, 0x7, R11.reuse ;  /* 0x000000070b1f7819 */ /* 0x100fe40000010e0b */
[----:B------:R-:W-:Y:S02]  /*6190*/  LOP3.LUT R27, R29, R27, R30, 0x96, !PT ;  /* 0x0000001b1d1b7212 */ /* 0x000fe400078e961e */
[C-C-:B------:R-:W-:Y:S02]  /*61a0*/  SHF.L.W.U32.HI R29, R11.reuse, 0x1a, R11.reuse ;  /* 0x0000001a0b1d7819 */ /* 0x140fe40000010e0b */
[----:B------:R-:W-:Y:S02]  /*61b0*/  SHF.L.W.U32.HI R30, R11, 0x15, R11 ;  /* 0x000000150b1e7819 */ /* 0x000fe40000010e0b */
[----:B------:R-:W-:-:S02]  /*61c0*/  LOP3.LUT R14, R12, R14, R17, 0xe8, !PT ;  /* 0x0000000e0c0e7212 */ /* 0x000fc400078ee811 */
[----:B------:R-:W-:Y:S02]  /*61d0*/  LOP3.LUT R29, R31, R29, R30, 0x96, !PT ;  /* 0x0000001d1f1d7212 */ /* 0x000fe400078e961e */
[----:B------:R-:W-:Y:S02]  /*61e0*/  LOP3.LUT R30, R15, R11, R16, 0xb8, !PT ;  /* 0x0000000b0f1e7212 */ /* 0x000fe400078eb810 */
[----:B------:R-:W-:Y:S02]  /*61f0*/  IADD3 R33, PT, PT, R28, R25, R33 ;  /* 0x000000191c217210 */ /* 0x000fe40007ffe021 */
[----:B------:R-:W-:Y:S02]  /*6200*/  IADD3 R25, PT, PT, R4, R29, R30 ;  /* 0x0000001d04197210 */ /* 0x000fe40007ffe01e */
[----:B------:R-:W-:Y:S02]  /*6210*/  IADD3 R24, PT, PT, R24, R27, R14 ;  /* 0x0000001b18187210 */ /* 0x000fe40007ffe00e */
[--C-:B------:R-:W-:Y:S01]  /*6220*/  SHF.L.W.U32.HI R27, R21, 0xf, R21.reuse ;  /* 0x0000000f151b7819 */ /* 0x100fe20000010e15 */
[----:B------:R-:W-:Y:S01]  /*6230*/  VIADD R25, R25, UR25 ;  /* 0x0000001919197c36 */ /* 0x000fe20008000000 */
[----:B------:R-:W-:-:S02]  /*6240*/  SHF.L.W.U32.HI R4, R21, 0xd, R21 ;  /* 0x0000000d15047819 */ /* 0x000fc40000010e15 */
[----:B------:R-:W-:Y:S02]  /*6250*/  SHF.R.U32.HI R14, RZ, 0xa, R21 ;  /* 0x0000000aff0e7819 */ /* 0x000fe40000011615 */
[----:B------:R-:W-:Y:S02]  /*6260*/  SHF.L.W.U32.HI R28, R24, 0x1e, R24 ;  /* 0x0000001e181c7819 */ /* 0x000fe40000010e18 */
[----:B------:R-:W-:Y:S01]  /*6270*/  LOP3.LUT R27, R14, R27, R4, 0x96, !PT ;  /* 0x0000001b0e1b7212 */ /* 0x000fe200078e9604 */
[----:B------:R-:W-:Y:S01]  /*6280*/  IMAD.IADD R4, R12, 0x1, R25 ;  /* 0x000000010c047824 */ /* 0x000fe200078e0219 */
[C-C-:B------:R-:W-:Y:S02]  /*6290*/  SHF.L.W.U32.HI R29, R24.reuse, 0x13, R24.reuse ;  /* 0x00000013181d7819 */ /* 0x140fe40000010e18 */
[----:B------:R-:W-:Y:S02]  /*62a0*/  SHF.L.W.U32.HI R26, R24, 0xa, R24 ;  /* 0x0000000a181a7819 */ /* 0x000fe40000010e18 */
[----:B------:R-:W-:-:S02]  /*62b0*/  SHF.L.W.U32.HI R35, R21, 0x19, R21 ;  /* 0x0000001915237819 */ /* 0x000fc40000010e15 */
[----:B------:R-:W-:Y:S02]  /*62c0*/  LOP3.LUT R28, R26, R28, R29, 0x96, !PT ;  /* 0x0000001c1a1c7212 */ /* 0x000fe400078e961d */
[--C-:B------:R-:W-:Y:S02]  /*62d0*/  SHF.L.W.U32.HI R14, R21, 0xe, R21.reuse ;  /* 0x0000000e150e7819 */ /* 0x100fe40000010e15 */
[----:B------:R-:W-:Y:S02]  /*62e0*/  SHF.R.U32.HI R26, RZ, 0x3, R21 ;  /* 0x00000003ff1a7819 */ /* 0x000fe40000011615 */
[C-C-:B------:R-:W-:Y:S02]  /*62f0*/  SHF.L.W.U32.HI R29, R4.reuse, 0x1a, R4.reuse ;  /* 0x0000001a041d7819 */ /* 0x140fe40000010e04 */
[C-C-:B------:R-:W-:Y:S02]  /*6300*/  SHF.L.W.U32.HI R30, R4.reuse, 0x15, R4.reuse ;  /* 0x00000015041e7819 */ /* 0x140fe40000010e04 */
[----:B------:R-:W-:-:S02]  /*6310*/  SHF.L.W.U32.HI R31, R4, 0x7, R4 ;  /* 0x00000007041f7819 */ /* 0x000fc40000010e04 */
[----:B------:R-:W-:Y:S02]  /*6320*/  LOP3.LUT R35, R26, R35, R14, 0x96, !PT ;  /* 0x000000231a237212 */ /* 0x000fe400078e960e */
[----:B------:R-:W-:Y:S02]  /*6330*/  LOP3.LUT R30, R31, R29, R30, 0x96, !PT ;  /* 0x0000001d1f1e7212 */ /* 0x000fe400078e961e */
[C-C-:B------:R-:W-:Y:S02]  /*6340*/  SHF.L.W.U32.HI R14, R22.reuse, 0x19, R22.reuse ;  /* 0x00000019160e7819 */ /* 0x140fe40000010e16 */
[--C-:B------:R-:W-:Y:S02]  /*6350*/  SHF.L.W.U32.HI R29, R22, 0xe, R22.reuse ;  /* 0x0000000e161d7819 */ /* 0x100fe40000010e16 */
[----:B------:R-:W-:Y:S02]  /*6360*/  SHF.R.U32.HI R26, RZ, 0x3, R22 ;  /* 0x00000003ff1a7819 */ /* 0x000fe40000011616 */
[----:B------:R-:W-:-:S02]  /*6370*/  LOP3.LUT R31, R16, R4, R11, 0xb8, !PT ;  /* 0x00000004101f7212 */ /* 0x000fc400078eb80b */
[----:B------:R-:W-:Y:S02]  /*6380*/  LOP3.LUT R14, R26, R14, R29, 0x96, !PT ;  /* 0x0000000e1a0e7212 */ /* 0x000fe400078e961d */
[----:B------:R-:W-:Y:S01]  /*6390*/  IADD3 R30, PT, PT, R15, R30, R31 ;  /* 0x0000001e0f1e7210 */ /* 0x000fe20007ffe01f */
[----:B------:R-:W-:Y:S01]  /*63a0*/  IMAD.U32 R31, RZ, RZ, UR27 ;  /* 0x0000001bff1f7e24 */ /* 0x000fe2000f8e00ff */
[C-C-:B------:R-:W-:Y:S02]  /*63b0*/  SHF.L.W.U32.HI R15, R33.reuse, 0xf, R33.reuse ;  /* 0x0000000f210f7819 */ /* 0x140fe40000010e21 */
[--C-:B------:R-:W-:Y:S02]  /*63c0*/  SHF.L.W.U32.HI R26, R33, 0xd, R33.reuse ;  /* 0x0000000d211a7819 */ /* 0x100fe40000010e21 */
[----:B------:R-:W-:Y:S02]  /*63d0*/  SHF.R.U32.HI R29, RZ, 0xa, R33 ;  /* 0x0000000aff1d7819 */ /* 0x000fe40000011621 */
[----:B------:R-:W-:-:S02]  /*63e0*/  LOP3.LUT R12, R17, R12, R24, 0xe8, !PT ;  /* 0x0000000c110c7212 */ /* 0x000fc400078ee818 */
[----:B------:R-:W-:Y:S01]  /*63f0*/  LOP3.LUT R15, R29, R15, R26, 0x96, !PT ;  /* 0x0000000f1d0f7212 */ /* 0x000fe200078e961a */
[----:B------:R-:W-:Y:S01]  /*6400*/  VIADD R26, R30, UR26 ;  /* 0x0000001a1e1a7c36 */ /* 0x000fe20008000000 */
[----:B------:R-:W-:Y:S02]  /*6410*/  IADD3 R20, PT, PT, R27, R9, R20 ;  /* 0x000000091b147210 */ /* 0x000fe40007ffe014 */
[----:B------:R-:W-:Y:S01]  /*6420*/  IADD3 R12, PT, PT, R23, R28, R12 ;  /* 0x0000001c170c7210 */ /* 0x000fe20007ffe00c */
[----:B------:R-:W-:Y:S01]  /*6430*/  IMAD.IADD R9, R17, 0x1, R26 ;  /* 0x0000000111097824 */ /* 0x000fe200078e021a */
[----:B------:R-:W-:Y:S02]  /*6440*/  IADD3 R19, PT, PT, R15, R18, R19 ;  /* 0x000000120f137210 */ /* 0x000fe40007ffe013 */
        /* <DEDUP_REMOVED lines=8> */
[C-C-:B------:R-:W-:Y:S02]  /*64d0*/  SHF.L.W.U32.HI R15, R20.reuse, 0xf, R20.reuse ;  /* 0x0000000f140f7819 */ /* 0x140fe40000010e14 */
[--C-:B------:R-:W-:Y:S02]  /*64e0*/  SHF.L.W.U32.HI R18, R20, 0xd, R20.reuse ;  /* 0x0000000d14127819 */ /* 0x100fe40000010e14 */
[----:B------:R-:W-:Y:S02]  /*64f0*/  SHF.R.U32.HI R23, RZ, 0xa, R20 ;  /* 0x0000000aff177819 */ /* 0x000fe40000011614 */
[----:B------:R-:W-:Y:S02]  /*6500*/  LOP3.LUT R27, R24, R17, R12, 0xe8, !PT ;  /* 0x00000011181b7212 */ /* 0x000fe400078ee80c */
[----:B------:R-:W-:Y:S02]  /*6510*/  LOP3.LUT R30, R11, R9, R4, 0xb8, !PT ;  /* 0x000000090b1e7212 */ /* 0x000fe400078eb804 */
[----:B------:R-:W-:-:S02]  /*6520*/  LOP3.LUT R17, R23, R15, R18, 0x96, !PT ;  /* 0x0000000f17117212 */ /* 0x000fc400078e9612 */
[----:B------:R-:W-:Y:S02]  /*6530*/  IADD3 R15, PT, PT, R25, R28, R27 ;  /* 0x0000001c190f7210 */ /* 0x000fe40007ffe01b */
[----:B------:R-:W-:Y:S02]  /*6540*/  IADD3 R30, PT, PT, R16, R29, R30 ;  /* 0x0000001d101e7210 */ /* 0x000fe40007ffe01e */
[C-C-:B------:R-:W-:Y:S02]  /*6550*/  SHF.L.W.U32.HI R16, R33.reuse, 0x19, R33.reuse ;  /* 0x0000001921107819 */ /* 0x140fe40000010e21 */
[--C-:B------:R-:W-:Y:S02]  /*6560*/  SHF.L.W.U32.HI R23, R33, 0xe, R33.reuse ;  /* 0x0000000e21177819 */ /* 0x100fe40000010e21 */
[----:B------:R-:W-:Y:S02]  /*6570*/  SHF.R.U32.HI R18, RZ, 0x3, R33 ;  /* 0x00000003ff127819 */ /* 0x000fe40000011621 */
[----:B------:R-:W-:-:S02]  /*6580*/  SHF.L.W.U32.HI R25, R15, 0x1e, R15 ;  /* 0x0000001e0f197819 */ /* 0x000fc40000010e0f */
[C-C-:B------:R-:W-:Y:S02]  /*6590*/  SHF.L.W.U32.HI R28, R15.reuse, 0x13, R15.reuse ;  /* 0x000000130f1c7819 */ /* 0x140fe40000010e0f */
[----:B------:R-:W-:Y:S02]  /*65a0*/  SHF.L.W.U32.HI R27, R15, 0xa, R15 ;  /* 0x0000000a0f1b7819 */ /* 0x000fe40000010e0f */
[----:B------:R-:W-:Y:S02]  /*65b0*/  IADD3 R7, PT, PT, R17, R7, R10 ;  /* 0x0000000711077210 */ /* 0x000fe40007ffe00a */
[----:B------:R-:W-:Y:S02]  /*65c0*/  LOP3.LUT R16, R18, R16, R23, 0x96, !PT ;  /* 0x0000001012107212 */ /* 0x000fe400078e9617 */
[----:B------:R-:W-:Y:S02]  /*65d0*/  LOP3.LUT R29, R27, R25, R28, 0x96, !PT ;  /* 0x000000191b1d7212 */ /* 0x000fe400078e961c */
[----:B------:R-:W-:-:S02]  /*65e0*/  IADD3 R23, PT, PT, R30, 0x100, R31 ;  /* 0x000001001e177810 */ /* 0x000fc40007ffe01f */
[C-C-:B------:R-:W-:Y:S02]  /*65f0*/  SHF.L.W.U32.HI R27, R7.reuse, 0xf, R7.reuse ;  /* 0x0000000f071b7819 */ /* 0x140fe40000010e07 */
[--C-:B------:R-:W-:Y:S02]  /*6600*/  SHF.L.W.U32.HI R10, R7, 0xd, R7.reuse ;  /* 0x0000000d070a7819 */ /* 0x100fe40000010e07 */
[----:B------:R-:W-:Y:S02]  /*6610*/  SHF.R.U32.HI R17, RZ, 0xa, R7 ;  /* 0x0000000aff117819 */ /* 0x000fe40000011607 */
[C-C-:B------:R-:W-:Y:S02]  /*6620*/  SHF.L.W.U32.HI R25, R19.reuse, 0xf, R19.reuse ;  /* 0x0000000f13197819 */ /* 0x140fe40000010e13 */
[--C-:B------:R-:W-:Y:S02]  /*6630*/  SHF.L.W.U32.HI R18, R19, 0xd, R19.reuse ;  /* 0x0000000d13127819 */ /* 0x100fe40000010e13 */
[----:B------:R-:W-:-:S02]  /*6640*/  SHF.R.U32.HI R28, RZ, 0xa, R19 ;  /* 0x0000000aff1c7819 */ /* 0x000fc40000011613 */
[----:B------:R-:W-:Y:S02]  /*6650*/  LOP3.LUT R30, R12, R24, R15, 0xe8, !PT ;  /* 0x000000180c1e7212 */ /* 0x000fe400078ee80f */
[----:B------:R-:W-:Y:S01]  /*6660*/  LOP3.LUT R27, R17, R27, R10, 0x96, !PT ;  /* 0x0000001b111b7212 */ /* 0x000fe200078e960a */
[----:B------:R-:W-:Y:S01]  /*6670*/  IMAD.IADD R10, R24, 0x1, R23 ;  /* 0x00000001180a7824 */ /* 0x000fe200078e0217 */
[----:B------:R-:W-:Y:S02]  /*6680*/  LOP3.LUT R25, R28, R25, R18, 0x96, !PT ;  /* 0x000000191c197212 */ /* 0x000fe400078e9612 */
[----:B------:R-:W-:Y:S02]  /*6690*/  IADD3 R18, PT, PT, R26, R29, R30 ;  /* 0x0000001d1a127210 */ /* 0x000fe40007ffe01e */
[C-C-:B------:R-:W-:Y:S02]  /*66a0*/  SHF.L.W.U32.HI R17, R20.reuse, 0x19, R20.reuse ;  /* 0x0000001914117819 */ /* 0x140fe40000010e14 */
[----:B------:R-:W-:-:S02]  /*66b0*/  SHF.L.W.U32.HI R24, R20, 0xe, R20 ;  /* 0x0000000e14187819 */ /* 0x000fc40000010e14 */
[----:B------:R-:W-:Y:S02]  /*66c0*/  SHF.R.U32.HI R26, RZ, 0x3, R20 ;  /* 0x00000003ff1a7819 */ /* 0x000fe40000011614 */
[C-C-:B------:R-:W-:Y:S02]  /*66d0*/  SHF.L.W.U32.HI R28, R10.reuse, 0x1a, R10.reuse ;  /* 0x0000001a0a1c7819 */ /* 0x140fe40000010e0a */
[C-C-:B------:R-:W-:Y:S02]  /*66e0*/  SHF.L.W.U32.HI R29, R10.reuse, 0x15, R10.reuse ;  /* 0x000000150a1d7819 */ /* 0x140fe40000010e0a */
[----:B------:R-:W-:Y:S02]  /*66f0*/  SHF.L.W.U32.HI R30, R10, 0x7, R10 ;  /* 0x000000070a1e7819 */ /* 0x000fe40000010e0a */
[----:B------:R-:W-:Y:S02]  /*6700*/  LOP3.LUT R17, R26, R17, R24, 0x96, !PT ;  /* 0x000000111a117212 */ /* 0x000fe400078e9618 */
[----:B------:R-:W-:-:S02]  /*6710*/  IADD3 R13, PT, PT, R27, R13, R0 ;  /* 0x0000000d1b0d7210 */ /* 0x000fc40007ffe000 */
[----:B------:R-:W-:Y:S02]  /*6720*/  LOP3.LUT R30, R30, R28, R29, 0x96, !PT ;  /* 0x0000001c1e1e7212 */ /* 0x000fe400078e961d */
[----:B------:R-:W-:Y:S01]  /*6730*/  LOP3.LUT R24, R4, R10, R9, 0xb8, !PT ;  /* 0x0000000a04187212 */ /* 0x000fe200078eb809 */
[----:B------:R-:W-:Y:S01]  /*6740*/  VIADD R13, R13, 0x100 ;  /* 0x000001000d0d7836 */ /* 0x000fe20000000000 */
[----:B------:R-:W-:Y:S02]  /*6750*/  IADD3 R25, PT, PT, R25, R8, R21 ;  /* 0x0000000819197210 */ /* 0x000fe40007ffe015 */
[----:B------:R-:W-:Y:S02]  /*6760*/  IADD3 R32, PT, PT, R11, R30, R24 ;  /* 0x0000001e0b207210 */ /* 0x000fe40007ffe018 */
[C-C-:B------:R-:W-:Y:S01]  /*6770*/  SHF.L.W.U32.HI R0, R18.reuse, 0x1e, R18.reuse ;  /* 0x0000001e12007819 */ /* 0x140fe20000010e12 */
[----:B------:R-:W-:Y:S01]  /*6780*/  VIADD R29, R25, 0x11002000 ;  /* 0x11002000191d7836 */ /* 0x000fe20000000000 */
[----:B------:R-:W-:-:S02]  /*6790*/  SHF.L.W.U32.HI R27, R18, 0x13, R18 ;  /* 0x00000013121b7819 */ /* 0x000fc40000010e12 */
[----:B------:R-:W-:Y:S02]  /*67a0*/  SHF.L.W.U32.HI R8, R18, 0xa, R18 ;  /* 0x0000000a12087819 */ /* 0x000fe40000010e12 */
[----:B------:R-:W-:Y:S02]  /*67b0*/  IADD3 R25, PT, PT, R21, UR28, R32 ;  /* 0x0000001c15197c10 */ /* 0x000fe4000fffe020 */
[----:B------:R-:W-:Y:S02]  /*67c0*/  LOP3.LUT R28, R8, R0, R27, 0x96, !PT ;  /* 0x00000000081c7212 */ /* 0x000fe400078e961b */
[C---:B------:R-:W-:Y:S01]  /*67d0*/  SHF.L.W.U32.HI R0, R13.reuse, 0xf, R13 ;  /* 0x0000000f0d007819 */ /* 0x040fe20000010e0d */
[----:B------:R-:W-:Y:S01]  /*67e0*/  IMAD.IADD R31, R12, 0x1, R25 ;  /* 0x000000010c1f7824 */ /* 0x000fe200078e0219 */
[--C-:B------:R-:W-:Y:S02]  /*67f0*/  SHF.L.W.U32.HI R11, R13, 0xd, R13.reuse ;  /* 0x0000000d0d0b7819 */ /* 0x100fe40000010e0d */
[----:B------:R-:W-:-:S02]  /*6800*/  SHF.R.U32.HI R8, RZ, 0xa, R13 ;  /* 0x0000000aff087819 */ /* 0x000fc4000001160d */
[----:B------:R-:W-:Y:S02]  /*6810*/  LOP3.LUT R30, R15, R12, R18, 0xe8, !PT ;  /* 0x0000000c0f1e7212 */ /* 0x000fe400078ee812 */
[C-C-:B------:R-:W-:Y:S02]  /*6820*/  SHF.L.W.U32.HI R24, R29.reuse, 0xf, R29.reuse ;  /* 0x0000000f1d187819 */ /* 0x140fe40000010e1d */
[--C-:B------:R-:W-:Y:S02]  /*6830*/  SHF.L.W.U32.HI R27, R29, 0xd, R29.reuse ;  /* 0x0000000d1d1b7819 */ /* 0x100fe40000010e1d */
[----:B------:R-:W-:Y:S02]  /*6840*/  SHF.R.U32.HI R26, RZ, 0xa, R29 ;  /* 0x0000000aff1a7819 */ /* 0x000fe4000001161d */
[----:B------:R-:W-:Y:S02]  /*6850*/  LOP3.LUT R11, R8, R0, R11, 0x96, !PT ;  /* 0x00000000080b7212 */ /* 0x000fe400078e960b */
[----:B------:R-:W-:-:S02]  /*6860*/  IADD3 R8, PT, PT, R23, R28, R30 ;  /* 0x0000001c17087210 */ /* 0x000fc40007ffe01e */
[----:B------:R-:W-:Y:S02]  /*6870*/  LOP3.LUT R23, R26, R24, R27, 0x96, !PT ;  /* 0x000000181a177212 */ /* 0x000fe400078e961b */
[----:B------:R-:W-:Y:S02]  /*6880*/  IADD3 R0, PT, PT, R6, -0x7f600000, R11 ;  /* 0x80a0000006007810 */ /* 0x000fe40007ffe00b */
[C---:B------:R-:W-:Y:S01]  /*6890*/  SHF.L.W.U32.HI R26, R31.reuse, 0x1a, R31 ;  /* 0x0000001a1f1a7819 */ /* 0x040fe20000010e1f */
[----:B------:R-:W-:Y:S01]  /*68a0*/  IMAD.IADD R23, R20, 0x1, R23 ;  /* 0x0000000114177824 */ /* 0x000fe200078e0217 */
[C-C-:B------:R-:W-:Y:S02]  /*68b0*/  SHF.L.W.U32.HI R27, R31.reuse, 0x15, R31.reuse ;  /* 0x000000151f1b7819 */ /* 0x140fe40000010e1f */
[----:B------:R-:W-:Y:S02]  /*68c0*/  SHF.L.W.U32.HI R28, R31, 0x7, R31 ;  /* 0x000000071f1c7819 */ /* 0x000fe40000010e1f */
[----:B------:R-:W-:-:S02]  /*68d0*/  SHF.L.W.U32.HI R6, R8, 0x1e, R8 ;  /* 0x0000001e08067819 */ /* 0x000fc40000010e08 */
[C-C-:B------:R-:W-:Y:S02]  /*68e0*/  SHF.L.W.U32.HI R11, R8.reuse, 0x13, R8.reuse ;  /* 0x00000013080b7819 */ /* 0x140fe40000010e08 */
[--C-:B------:R-:W-:Y:S02]  /*68f0*/  SHF.L.W.U32.HI R12, R8, 0xa, R8.reuse ;  /* 0x0000000a080c7819 */ /* 0x100fe40000010e08 */
[----:B------:R-:W-:Y:S02]  /*6900*/  LOP3.LUT R27, R28, R26, R27, 0x96, !PT ;  /* 0x0000001a1c1b7212 */ /* 0x000fe400078e961b */
[----:B------:R-:W-:Y:S02]  /*6910*/  LOP3.LUT R24, R12, R6, R11, 0x96, !PT ;  /* 0x000000060c187212 */ /* 0x000fe400078e960b */
[----:B------:R-:W-:Y:S02]  /*6920*/  LOP3.LUT R26, R18, R15, R8, 0xe8, !PT ;  /* 0x0000000f121a7212 */ /* 0x000fe400078ee808 */
[----:B------:R-:W-:-:S02]  /*6930*/  LOP3.LUT R28, R9, R31, R10, 0xb8, !PT ;  /* 0x0000001f091c7212 */ /* 0x000fc400078eb80a */
[C-C-:B------:R-:W-:Y:S02]  /*6940*/  SHF.L.W.U32.HI R6, R23.reuse, 0xf, R23.reuse ;  /* 0x0000000f17067819 */ /* 0x140fe40000010e17 */
[--C-:B------:R-:W-:Y:S02]  /*6950*/  SHF.L.W.U32.HI R11, R23, 0xd, R23.reuse ;  /* 0x0000000d170b7819 */ /* 0x100fe40000010e17 */
[----:B------:R-:W-:Y:S02]  /*6960*/  SHF.R.U32.HI R12, RZ, 0xa, R23 ;  /* 0x0000000aff0c7819 */ /* 0x000fe40000011617 */
[----:B------:R-:W-:Y:S02]  /*6970*/  IADD3 R25, PT, PT, R25, R24, R26 ;  /* 0x0000001819197210 */ /* 0x000fe40007ffe01a */
[----:B------:R-:W-:Y:S02]  /*6980*/  IADD3 R37, PT, PT, R4, R27, R28 ;  /* 0x0000001b04257210 */ /* 0x000fe40007ffe01c */
[----:B------:R-:W-:-:S02]  /*6990*/  LOP3.LUT R6, R12, R6, R11, 0x96, !PT ;  /* 0x000000060c067212 */ /* 0x000fc400078e960b */
[C-C-:B------:R-:W-:Y:S02]  /*69a0*/  SHF.L.W.U32.HI R24, R25.reuse, 0x1e, R25.reuse ;  /* 0x0000001e19187819 */ /* 0x140fe40000010e19 */
[--C-:B------:R-:W-:Y:S01]  /*69b0*/  SHF.L.W.U32.HI R26, R25, 0x13, R25.reuse ;  /* 0x00000013191a7819 */ /* 0x100fe20000010e19 */
[----:B------:R-:W-:Y:S01]  /*69c0*/  IMAD.IADD R27, R7, 0x1, R6 ;  /* 0x00000001071b7824 */ /* 0x000fe200078e0206 */
[----:B------:R-:W-:Y:S02]  /*69d0*/  SHF.L.W.U32.HI R28, R25, 0xa, R25 ;  /* 0x0000000a191c7819 */ /* 0x000fe40000010e19 */
[----:B------:R-:W-:Y:S02]  /*69e0*/  SHF.L.W.U32.HI R4, R0, 0xf, R0 ;  /* 0x0000000f00047819 */ /* 0x000fe40000010e00 */
[----:B------:R-:W-:Y:S02]  /*69f0*/  LOP3.LUT R28, R28, R24, R26, 0x96, !PT ;  /* 0x000000181c1c7212 */ /* 0x000fe400078e961a */
[----:B------:R-:W-:-:S02]  /*6a00*/  SHF.L.W.U32.HI R11, R0, 0xd, R0 ;  /* 0x0000000d000b7819 */ /* 0x000fc40000010e00 */
[----:B------:R-:W-:Y:S02]  /*6a10*/  SHF.R.U32.HI R12, RZ, 0xa, R0 ;  /* 0x0000000aff0c7819 */ /* 0x000fe40000011600 */
[----:B------:R-:W-:Y:S02]  /*6a20*/  IADD3 R26, PT, PT, R22, UR29, R37 ;  /* 0x0000001d161a7c10 */ /* 0x000fe4000fffe025 */
[----:B------:R-:W-:Y:S02]  /*6a30*/  LOP3.LUT R4, R12, R4, R11, 0x96, !PT ;  /* 0x000000040c047212 */ /* 0x000fe400078e960b */
[--C-:B------:R-:W-:Y:S01]  /*6a40*/  SHF.L.W.U32.HI R6, R27, 0xf, R27.reuse ;  /* 0x0000000f1b067819 */ /* 0x100fe20000010e1b */
[----:B------:R-:W-:Y:S01]  /*6a50*/  IMAD.IADD R24, R15, 0x1, R26 ;  /* 0x000000010f187824 */ /* 0x000fe200078e021a */
[--C-:B------:R-:W-:Y:S01]  /*6a60*/  SHF.L.W.U32.HI R11, R27, 0xd, R27.reuse ;  /* 0x0000000d1b0b7819 */ /* 0x100fe20000010e1b */
[----:B------:R-:W-:Y:S01]  /*6a70*/  IMAD.IADD R15, R33, 0x1, R4 ;  /* 0x00000001210f7824 */ /* 0x000fe200078e0204 */
[----:B------:R-:W-:-:S02]  /*6a80*/  SHF.R.U32.HI R12, RZ, 0xa, R27 ;  /* 0x0000000aff0c7819 */ /* 0x000fc4000001161b */
[----:B------:R-:W-:Y:S02]  /*6a90*/  LOP3.LUT R37, R8, R18, R25, 0xe8, !PT ;  /* 0x0000001208257212 */ /* 0x000fe400078ee819 */
[----:B------:R-:W-:Y:S02]  /*6aa0*/  LOP3.LUT R6, R12, R6, R11, 0x96, !PT ;  /* 0x000000060c067212 */ /* 0x000fe400078e960b */
[----:B------:R-:W-:Y:S02]  /*6ab0*/  IADD3 R26, PT, PT, R26, R28, R37 ;  /* 0x0000001c1a1a7210 */ /* 0x000fe40007ffe025 */
[C-C-:B------:R-:W-:Y:S02]  /*6ac0*/  SHF.L.W.U32.HI R11, R24.reuse, 0x1a, R24.reuse ;  /* 0x0000001a180b7819 */ /* 0x140fe40000010e18 */
[C-C-:B------:R-:W-:Y:S02]  /*6ad0*/  SHF.L.W.U32.HI R12, R24.reuse, 0x15, R24.reuse ;  /* 0x00000015180c7819 */ /* 0x140fe40000010e18 */
[----:B------:R-:W-:-:S02]  /*6ae0*/  SHF.L.W.U32.HI R28, R24, 0x7, R24 ;  /* 0x00000007181c7819 */ /* 0x000fc40000010e18 */
[C---:B------:R-:W-:Y:S02]  /*6af0*/  SHF.L.W.U32.HI R34, R15.reuse, 0xf, R15 ;  /* 0x0000000f0f227819 */ /* 0x040fe40000010e0f */
[----:B------:R-:W-:Y:S02]  /*6b00*/  LOP3.LUT R12, R28, R11, R12, 0x96, !PT ;  /* 0x0000000b1c0c7212 */ /* 0x000fe400078e960c */
[----:B------:R-:W-:Y:S02]  /*6b10*/  LOP3.LUT R28, R10, R24, R31, 0xb8, !PT ;  /* 0x000000180a1c7212 */ /* 0x000fe400078eb81f */
[--C-:B------:R-:W-:Y:S02]  /*6b20*/  SHF.L.W.U32.HI R11, R15, 0xd, R15.reuse ;  /* 0x0000000d0f0b7819 */ /* 0x100fe40000010e0f */
[----:B------:R-:W-:Y:S02]  /*6b30*/  SHF.R.U32.HI R4, RZ, 0xa, R15 ;  /* 0x0000000aff047819 */ /* 0x000fe4000001160f */
[----:B------:R-:W-:-:S02]  /*6b40*/  IADD3 R9, PT, PT, R9, R12, R28 ;  /* 0x0000000c09097210 */ /* 0x000fc40007ffe01c */
[----:B------:R-:W-:Y:S02]  /*6b50*/  LOP3.LUT R34, R4, R34, R11, 0x96, !PT ;  /* 0x0000002204227212 */ /* 0x000fe400078e960b */
[C-C-:B------:R-:W-:Y:S02]  /*6b60*/  SHF.L.W.U32.HI R4, R26.reuse, 0x1e, R26.reuse ;  /* 0x0000001e1a047819 */ /* 0x140fe40000010e1a */
[C---:B------:R-:W-:Y:S01]  /*6b70*/  SHF.L.W.U32.HI R37, R26.reuse, 0x13, R26 ;  /* 0x000000131a257819 */ /* 0x040fe20000010e1a */
[----:B------:R-:W-:Y:S01]  /*6b80*/  IMAD.IADD R34, R19, 0x1, R34 ;  /* 0x0000000113227824 */ /* 0x000fe200078e0222 */
[----:B------:R-:W-:Y:S02]  /*6b90*/  SHF.L.W.U32.HI R12, R26, 0xa, R26 ;  /* 0x0000000a1a0c7819 */ /* 0x000fe40000010e1a */
[----:B------:R-:W-:Y:S02]  /*6ba0*/  IADD3 R11, PT, PT, R20, UR30, R9 ;  /* 0x0000001e140b7c10 */ /* 0x000fe4000fffe009 */
[----:B------:R-:W-:-:S02]  /*6bb0*/  LOP3.LUT R4, R12, R4, R37, 0x96, !PT ;  /* 0x000000040c047212 */ /* 0x000fc400078e9625 */
[----:B------:R-:W-:Y:S01]  /*6bc0*/  LOP3.LUT R12, R25, R8, R26, 0xe8, !PT ;  /* 0x00000008190c7212 */ /* 0x000fe200078ee81a */
[----:B------:R-:W-:Y:S01]  /*6bd0*/  IMAD.IADD R9, R18, 0x1, R11 ;  /* 0x0000000112097824 */ /* 0x000fe200078e020b */
[----:B------:R-:W-:Y:S01]  /*6be0*/  SHF.R.U32.HI R30, RZ, 0x3, R19 ;  /* 0x00000003ff1e7819 */ /* 0x000fe20000011613 */
[----:B------:R-:W-:Y:S01]  /*6bf0*/  IMAD.IADD R18, R13, 0x1, R6 ;  /* 0x000000010d127824 */ /* 0x000fe200078e0206 */
[----:B------:R-:W-:Y:S02]  /*6c00*/  IADD3 R11, PT, PT, R11, R4, R12 ;  /* 0x000000040b0b7210 */ /* 0x000fe40007ffe00c */
[C-C-:B------:R-:W-:Y:S02]  /*6c10*/  SHF.L.W.U32.HI R4, R9.reuse, 0x1a, R9.reuse ;  /* 0x0000001a09047819 */ /* 0x140fe40000010e09 */
[C-C-:B------:R-:W-:Y:S02]  /*6c20*/  SHF.L.W.U32.HI R37, R9.reuse, 0x15, R9.reuse ;  /* 0x0000001509257819 */ /* 0x140fe40000010e09 */
[----:B------:R-:W-:-:S02]  /*6c30*/  SHF.L.W.U32.HI R12, R9, 0x7, R9 ;  /* 0x00000007090c7819 */ /* 0x000fc40000010e09 */
[----:B------:R-:W-:Y:S02]  /*6c40*/  SHF.L.W.U32.HI R6, R18, 0xf, R18 ;  /* 0x0000000f12067819 */ /* 0x000fe40000010e12 */
[----:B------:R-:W-:Y:S02]  /*6c50*/  LOP3.LUT R37, R12, R4, R37, 0x96, !PT ;  /* 0x000000040c257212 */ /* 0x000fe400078e9625 */
[----:B------:R-:W-:Y:S02]  /*6c60*/  LOP3.LUT R4, R31, R9, R24, 0xb8, !PT ;  /* 0x000000091f047212 */ /* 0x000fe400078eb818 */
[----:B------:R-:W-:Y:S02]  /*6c70*/  SHF.R.U32.HI R12, RZ, 0x3, R7 ;  /* 0x00000003ff0c7819 */ /* 0x000fe40000011607 */
[----:B------:R-:W-:Y:S02]  /*6c80*/  IADD3 R10, PT, PT, R10, R37, R4 ;  /* 0x000000250a0a7210 */ /* 0x000fe40007ffe004 */
[----:B------:R-:W-:-:S02]  /*6c90*/  SHF.L.W.U32.HI R37, R18, 0xd, R18 ;  /* 0x0000000d12257819 */ /* 0x000fc40000010e12 */
[----:B------:R-:W-:Y:S02]  /*6ca0*/  SHF.R.U32.HI R4, RZ, 0xa, R18 ;  /* 0x0000000aff047819 */ /* 0x000fe40000011612 */
[----:B------:R-:W-:Y:S02]  /*6cb0*/  SHF.L.W.U32.HI R28, R11, 0xa, R11 ;  /* 0x0000000a0b1c7819 */ /* 0x000fe40000010e0b */
[----:B------:R-:W-:Y:S02]  /*6cc0*/  LOP3.LUT R6, R4, R6, R37, 0x96, !PT ;  /* 0x0000000604067212 */ /* 0x000fe400078e9625 */
[C-C-:B------:R-:W-:Y:S02]  /*6cd0*/  SHF.L.W.U32.HI R4, R7.reuse, 0x19, R7.reuse ;  /* 0x0000001907047819 */ /* 0x140fe40000010e07 */
[----:B------:R-:W-:Y:S02]  /*6ce0*/  SHF.L.W.U32.HI R37, R7, 0xe, R7 ;  /* 0x0000000e07257819 */ /* 0x000fe40000010e07 */
[----:B------:R-:W-:-:S02]  /*6cf0*/  IADD3 R14, PT, PT, R23, R14, R21 ;  /* 0x0000000e170e7210 */ /* 0x000fc40007ffe015 */
[----:B------:R-:W-:Y:S02]  /*6d00*/  LOP3.LUT R4, R12, R4, R37, 0x96, !PT ;  /* 0x000000040c047212 */ /* 0x000fe400078e9625 */
[C-C-:B------:R-:W-:Y:S02]  /*6d10*/  SHF.L.W.U32.HI R12, R11.reuse, 0x1e, R11.reuse ;  /* 0x0000001e0b0c7819 */ /* 0x140fe40000010e0b */
[----:B------:R-:W-:Y:S02]  /*6d20*/  SHF.L.W.U32.HI R37, R11, 0x13, R11 ;  /* 0x000000130b257819 */ /* 0x000fe40000010e0b */
[----:B------:R-:W-:Y:S02]  /*6d30*/  IADD3 R20, PT, PT, R27, R16, R20 ;  /* 0x000000101b147210 */ /* 0x000fe40007ffe014 */
[----:B------:R-:W-:Y:S02]  /*6d40*/  LOP3.LUT R28, R28, R12, R37, 0x96, !PT ;  /* 0x0000000c1c1c7212 */ /* 0x000fe400078e9625 */
[----:B------:R-:W-:-:S02]  /*6d50*/  IADD3 R37, PT, PT, R33, UR31, R10 ;  /* 0x0000001f21257c10 */ /* 0x000fc4000fffe00a */
[----:B------:R-:W-:Y:S02]  /*6d60*/  LOP3.LUT R10, R26, R25, R11, 0xe8, !PT ;  /* 0x000000191a0a7212 */ /* 0x000fe400078ee80b */
[----:B------:R-:W-:Y:S01]  /*6d70*/  SHF.L.W.U32.HI R16, R13, 0x19, R13 ;  /* 0x000000190d107819 */ /* 0x000fe20000010e0d */
[----:B------:R-:W-:Y:S01]  /*6d80*/  IMAD.IADD R12, R8, 0x1, R37 ;  /* 0x00000001080c7824 */ /* 0x000fe200078e0225 */
[----:B------:R-:W-:Y:S02]  /*6d90*/  IADD3 R10, PT, PT, R37, R28, R10 ;  /* 0x0000001c250a7210 */ /* 0x000fe40007ffe00a */
[----:B------:R-:W-:Y:S02]  /*6da0*/  IADD3 R17, PT, PT, R15, R17, R22 ;  /* 0x000000110f117210 */ /* 0x000fe40007ffe016 */
[C-C-:B------:R-:W-:Y:S02]  /*6db0*/  SHF.L.W.U32.HI R8, R12.reuse, 0x1a, R12.reuse ;  /* 0x0000001a0c087819 */ /* 0x140fe40000010e0c */
[----:B------:R-:W-:-:S02]  /*6dc0*/  SHF.L.W.U32.HI R37, R12, 0x15, R12 ;  /* 0x000000150c257819 */ /* 0x000fc40000010e0c */
[----:B------:R-:W-:Y:S02]  /*6dd0*/  SHF.L.W.U32.HI R28, R12, 0x7, R12 ;  /* 0x000000070c1c7819 */ /* 0x000fe40000010e0c */
[----:B------:R-:W-:Y:S02]  /*6de0*/  SHF.L.W.U32.HI R21, R10, 0x1e, R10 ;  /* 0x0000001e0a157819 */ /* 0x000fe40000010e0a */
[----:B------:R-:W-:Y:S02]  /*6df0*/  LOP3.LUT R28, R28, R8, R37, 0x96, !PT ;  /* 0x000000081c1c7212 */ /* 0x000fe400078e9625 */
[----:B------:R-:W-:Y:S02]  /*6e00*/  LOP3.LUT R8, R24, R12, R9, 0xb8, !PT ;  /* 0x0000000c18087212 */ /* 0x000fe400078eb809 */
[----:B------:R-:W-:Y:S02]  /*6e10*/  IADD3 R6, PT, PT, R6, R35, R0 ;  /* 0x0000002306067210 */ /* 0x000fe40007ffe000 */
[----:B------:R-:W-:-:S02]  /*6e20*/  IADD3 R28, PT, PT, R31, R28, R8 ;  /* 0x0000001c1f1c7210 */ /* 0x000fc40007ffe008 */
[C-C-:B------:R-:W-:Y:S02]  /*6e30*/  SHF.L.W.U32.HI R8, R19.reuse, 0x19, R19.reuse ;  /* 0x0000001913087819 */ /* 0x140fe40000010e13 */
[----:B------:R-:W-:Y:S02]  /*6e40*/  SHF.L.W.U32.HI R31, R19, 0xe, R19 ;  /* 0x0000000e131f7819 */ /* 0x000fe40000010e13 */
[----:B------:R-:W-:Y:S02]  /*6e50*/  IADD3 R28, PT, PT, R7, UR32, R28 ;  /* 0x00000020071c7c10 */ /* 0x000fe4000fffe01c */
[----:B------:R-:W-:Y:S02]  /*6e60*/  LOP3.LUT R8, R30, R8, R31, 0x96, !PT ;  /* 0x000000081e087212 */ /* 0x000fe400078e961f */
[C---:B------:R-:W-:Y:S01]  /*6e70*/  SHF.L.W.U32.HI R30, R10.reuse, 0x13, R10 ;  /* 0x000000130a1e7819 */ /* 0x040fe20000010e0a */
[----:B------:R-:W-:Y:S01]  /*6e80*/  IMAD.IADD R25, R25, 0x1, R28 ;  /* 0x0000000119197824 */ /* 0x000fe200078e021c */
[----:B------:R-:W-:-:S02]  /*6e90*/  SHF.L.W.U32.HI R31, R10, 0xa, R10 ;  /* 0x0000000a0a1f7819 */ /* 0x000fc40000010e0a */
[----:B------:R-:W-:Y:S02]  /*6ea0*/  IADD3 R8, PT, PT, R18, R8, R7 ;  /* 0x0000000812087210 */ /* 0x000fe40007ffe007 */
[----:B------:R-:W-:Y:S02]  /*6eb0*/  LOP3.LUT R31, R31, R21, R30, 0x96, !PT ;  /* 0x000000151f1f7212 */ /* 0x000fe400078e961e */
[----:B------:R-:W-:Y:S02]  /*6ec0*/  LOP3.LUT R21, R11, R26, R10, 0xe8, !PT ;  /* 0x0000001a0b157212 */ /* 0x000fe400078ee80a */
[C---:B------:R-:W-:Y:S02]  /*6ed0*/  SHF.L.W.U32.HI R30, R25.reuse, 0x7, R25 ;  /* 0x00000007191e7819 */ /* 0x040fe40000010e19 */
[----:B------:R-:W-:Y:S02]  /*6ee0*/  IADD3 R31, PT, PT, R28, R31, R21 ;  /* 0x0000001f1c1f7210 */ /* 0x000fe40007ffe015 */
[----:B------:R-:W-:-:S02]  /*6ef0*/  SHF.L.W.U32.HI R21, R25, 0x1a, R25 ;  /* 0x0000001a19157819 */ /* 0x000fc40000010e19 */
[----:B------:R-:W-:Y:S02]  /*6f00*/  SHF.L.W.U32.HI R28, R25, 0x15, R25 ;  /* 0x00000015191c7819 */ /* 0x000fe40000010e19 */
[----:B------:R-:W-:Y:S02]  /*6f10*/  SHF.L.W.U32.HI R22, R31, 0x13, R31 ;  /* 0x000000131f167819 */ /* 0x000fe40000010e1f */
[----:B------:R-:W-:Y:S02]  /*6f20*/  LOP3.LUT R21, R30, R21, R28, 0x96, !PT ;  /* 0x000000151e157212 */ /* 0x000fe400078e961c */
[----:B------:R-:W-:Y:S02]  /*6f30*/  LOP3.LUT R28, R9, R25, R12, 0xb8, !PT ;  /* 0x00000019091c7212 */ /* 0x000fe400078eb80c */
[----:B------:R-:W-:Y:S02]  /*6f40*/  SHF.R.U32.HI R30, RZ, 0xa, R34 ;  /* 0x0000000aff1e7819 */ /* 0x000fe40000011622 */
[----:B------:R-:W-:-:S02]  /*6f50*/  IADD3 R28, PT, PT, R24, R21, R28 ;  /* 0x00000015181c7210 */ /* 0x000fc40007ffe01c */
[C-C-:B------:R-:W-:Y:S02]  /*6f60*/  SHF.L.W.U32.HI R24, R34.reuse, 0xf, R34.reuse ;  /* 0x0000000f22187819 */ /* 0x140fe40000010e22 */
[----:B------:R-:W-:Y:S02]  /*6f70*/  SHF.L.W.U32.HI R21, R34, 0xd, R34 ;  /* 0x0000000d22157819 */ /* 0x000fe40000010e22 */
[----:B------:R-:W-:Y:S02]  /*6f80*/  SHF.L.W.U32.HI R35, R0, 0xe, R0 ;  /* 0x0000000e00237819 */ /* 0x000fe40000010e00 */
[----:B------:R-:W-:Y:S02]  /*6f90*/  LOP3.LUT R24, R30, R24, R21, 0x96, !PT ;  /* 0x000000181e187212 */ /* 0x000fe400078e9615 */
[--C-:B------:R-:W-:Y:S02]  /*6fa0*/  SHF.L.W.U32.HI R21, R13, 0xe, R13.reuse ;  /* 0x0000000e0d157819 */ /* 0x100fe40000010e0d */
[----:B------:R-:W-:-:S02]  /*6fb0*/  SHF.R.U32.HI R30, RZ, 0x3, R13 ;  /* 0x00000003ff1e7819 */ /* 0x000fc4000001160d */
[----:B------:R-:W-:Y:S02]  /*6fc0*/  IADD3 R24, PT, PT, R29, 0x400022, R24 ;  /* 0x004000221d187810 */ /* 0x000fe40007ffe018 */
[----:B------:R-:W-:Y:S02]  /*6fd0*/  LOP3.LUT R16, R30, R16, R21, 0x96, !PT ;  /* 0x000000101e107212 */ /* 0x000fe400078e9615 */
[C-C-:B------:R-:W-:Y:S02]  /*6fe0*/  SHF.L.W.U32.HI R21, R31.reuse, 0x1e, R31.reuse ;  /* 0x0000001e1f157819 */ /* 0x140fe40000010e1f */
[----:B------:R-:W-:Y:S02]  /*6ff0*/  SHF.L.W.U32.HI R30, R31, 0xa, R31 ;  /* 0x0000000a1f1e7819 */ /* 0x000fe40000010e1f */
[----:B------:R-:W-:Y:S02]  /*7000*/  IADD3 R4, PT, PT, R34, R4, R33 ;  /* 0x0000000422047210 */ /* 0x000fe40007ffe021 */
[----:B------:R-:W-:-:S02]  /*7010*/  LOP3.LUT R22, R30, R21, R22, 0x96, !PT ;  /* 0x000000151e167212 */ /* 0x000fc400078e9616 */
[----:B------:R-:W-:Y:S02]  /*7020*/  IADD3 R21, PT, PT, R19, UR33, R28 ;  /* 0x0000002113157c10 */ /* 0x000fe4000fffe01c */
[----:B------:R-:W-:Y:S02]  /*7030*/  LOP3.LUT R28, R10, R11, R31, 0xe8, !PT ;  /* 0x0000000b0a1c7212 */ /* 0x000fe400078ee81f */
[----:B------:R-:W-:Y:S01]  /*7040*/  IADD3 R19, PT, PT, R24, R16, R19 ;  /* 0x0000001018137210 */ /* 0x000fe20007ffe013 */
[----:B------:R-:W-:Y:S01]  /*7050*/  IMAD.IADD R26, R26, 0x1, R21 ;  /* 0x000000011a1a7824 */ /* 0x000fe200078e0215 */
[----:B------:R-:W-:Y:S02]  /*7060*/  IADD3 R22, PT, PT, R21, R22, R28 ;  /* 0x0000001615167210 */ /* 0x000fe40007ffe01c */
[----:B------:R-:W-:Y:S02]  /*7070*/  SHF.L.W.U32.HI R16, R15, 0x19, R15 ;  /* 0x000000190f107819 */ /* 0x000fe40000010e0f */
[----:B------:R-:W-:-:S02]  /*7080*/  SHF.L.W.U32.HI R21, R26, 0x1a, R26 ;  /* 0x0000001a1a157819 */ /* 0x000fc40000010e1a */
[C-C-:B------:R-:W-:Y:S02]  /*7090*/  SHF.L.W.U32.HI R28, R26.reuse, 0x15, R26.reuse ;  /* 0x000000151a1c7819 */ /* 0x140fe40000010e1a */
[----:B------:R-:W-:Y:S02]  /*70a0*/  SHF.L.W.U32.HI R30, R26, 0x7, R26 ;  /* 0x000000071a1e7819 */ /* 0x000fe40000010e1a */
[----:B------:R-:W-:Y:S02]  /*70b0*/  SHF.L.W.U32.HI R7, R22, 0x1e, R22 ;  /* 0x0000001e16077819 */ /* 0x000fe40000010e16 */
[----:B------:R-:W-:Y:S02]  /*70c0*/  LOP3.LUT R28, R30, R21, R28, 0x96, !PT ;  /* 0x000000151e1c7212 */ /* 0x000fe400078e961c */
[----:B------:R-:W-:Y:S02]  /*70d0*/  LOP3.LUT R21, R12, R26, R25, 0xb8, !PT ;  /* 0x0000001a0c157212 */ /* 0x000fe400078eb819 */
[----:B------:R-:W-:-:S02]  /*70e0*/  SHF.L.W.U32.HI R30, R29, 0xe, R29 ;  /* 0x0000000e1d1e7819 */ /* 0x000fc40000010e1d */
[----:B------:R-:W-:Y:S02]  /*70f0*/  IADD3 R28, PT, PT, R9, R28, R21 ;  /* 0x0000001c091c7210 */ /* 0x000fe40007ffe015 */
[--C-:B------:R-:W-:Y:S02]  /*7100*/  SHF.L.W.U32.HI R21, R29, 0x19, R29.reuse ;  /* 0x000000191d157819 */ /* 0x100fe40000010e1d */
[----:B------:R-:W-:Y:S02]  /*7110*/  SHF.R.U32.HI R9, RZ, 0x3, R29 ;  /* 0x00000003ff097819 */ /* 0x000fe4000001161d */
[----:B------:R-:W-:Y:S02]  /*7120*/  IADD3 R28, PT, PT, R13, UR34, R28 ;  /* 0x000000220d1c7c10 */ /* 0x000fe4000fffe01c */
[----:B------:R-:W-:Y:S02]  /*7130*/  LOP3.LUT R21, R9, R21, R30, 0x96, !PT ;  /* 0x0000001509157212 */ /* 0x000fe400078e961e */
[C---:B------:R-:W-:Y:S01]  /*7140*/  SHF.L.W.U32.HI R30, R22.reuse, 0x13, R22 ;  /* 0x00000013161e7819 */ /* 0x040fe20000010e16 */
[----:B------:R-:W-:Y:S01]  /*7150*/  IMAD.IADD R11, R11, 0x1, R28 ;  /* 0x000000010b0b7824 */ /* 0x000fe200078e021c */
        /* <DEDUP_REMOVED lines=13> */
[----:B------:R-:W-:Y:S02]  /*7230*/  SHF.L.W.U32.HI R28, R24, 0xd, R24 ;  /* 0x0000000d181c7819 */ /* 0x000fe40000010e18 */
[----:B------:R-:W-:Y:S02]  /*7240*/  SHF.L.W.U32.HI R32, R9, 0xa, R9 ;  /* 0x0000000a09207819 */ /* 0x000fe40000010e09 */
[----:B------:R-:W-:Y:S02]  /*7250*/  LOP3.LUT R7, R30, R7, R28, 0x96, !PT ;  /* 0x000000071e077212 */ /* 0x000fe400078e961c */
[--C-:B------:R-:W-:Y:S02]  /*7260*/  SHF.L.W.U32.HI R30, R0, 0x19, R0.reuse ;  /* 0x00000019001e7819 */ /* 0x100fe40000010e00 */
[----:B------:R-:W-:Y:S01]  /*7270*/  SHF.R.U32.HI R28, RZ, 0x3, R0 ;  /* 0x00000003ff1c7819 */ /* 0x000fe20000011600 */
[----:B------:R-:W-:-:S03]  /*7280*/  IMAD.IADD R14, R7, 0x1, R14 ;  /* 0x00000001070e7824 */ /* 0x000fc600078e020e */
[----:B------:R-:W-:Y:S02]  /*7290*/  LOP3.LUT R30, R28, R30, R35, 0x96, !PT ;  /* 0x0000001e1c1e7212 */ /* 0x000fe400078e9623 */
[----:B------:R-:W-:Y:S02]  /*72a0*/  SHF.L.W.U32.HI R28, R9, 0x1e, R9 ;  /* 0x0000001e091c7819 */ /* 0x000fe40000010e09 */
[----:B------:R-:W-:Y:S02]  /*72b0*/  IADD3 R30, PT, PT, R14, R30, R29 ;  /* 0x0000001e0e1e7210 */ /* 0x000fe40007ffe01d */
[----:B------:R-:W-:Y:S02]  /*72c0*/  LOP3.LUT R28, R32, R28, R33, 0x96, !PT ;  /* 0x0000001c201c7212 */ /* 0x000fe400078e9621 */
[----:B------:R-:W-:Y:S02]  /*72d0*/  IADD3 R33, PT, PT, R29, UR35, R12 ;  /* 0x000000231d217c10 */ /* 0x000fe4000fffe00c */
[----:B------:R-:W-:-:S02]  /*72e0*/  LOP3.LUT R12, R22, R31, R9, 0xe8, !PT ;  /* 0x0000001f160c7212 */ /* 0x000fc400078ee809 */
[----:B------:R-:W-:Y:S01]  /*72f0*/  SHF.L.W.U32.HI R29, R34, 0x19, R34 ;  /* 0x00000019221d7819 */ /* 0x000fe20000010e22 */
[----:B------:R-:W-:Y:S01]  /*7300*/  IMAD.IADD R10, R10, 0x1, R33 ;  /* 0x000000010a0a7824 */ /* 0x000fe200078e0221 */
[----:B------:R-:W-:-:S04]  /*7310*/  IADD3 R28, PT, PT, R33, R28, R12 ;  /* 0x0000001c211c7210 */ /* 0x000fc80007ffe00c */
[C-C-:B------:R-:W-:Y:S02]  /*7320*/  SHF.L.W.U32.HI R12, R10.reuse, 0x1a, R10.reuse ;  /* 0x0000001a0a0c7819 */ /* 0x140fe40000010e0a */
[C-C-:B------:R-:W-:Y:S02]  /*7330*/  SHF.L.W.U32.HI R33, R10.reuse, 0x15, R10.reuse ;  /* 0x000000150a217819 */ /* 0x140fe40000010e0a */
[----:B------:R-:W-:Y:S02]  /*7340*/  SHF.L.W.U32.HI R32, R10, 0x7, R10 ;  /* 0x000000070a207819 */ /* 0x000fe40000010e0a */
[----:B------:R-:W-:Y:S02]  /*7350*/  SHF.L.W.U32.HI R7, R28, 0x1e, R28 ;  /* 0x0000001e1c077819 */ /* 0x000fe40000010e1c */
[----:B------:R-:W-:Y:S02]  /*7360*/  LOP3.LUT R12, R32, R12, R33, 0x96, !PT ;  /* 0x0000000c200c7212 */ /* 0x000fe400078e9621 */
[----:B------:R-:W-:-:S04]  /*7370*/  LOP3.LUT R32, R26, R10, R11, 0xb8, !PT ;  /* 0x0000000a1a207212 */ /* 0x000fc800078eb80b */
[----:B------:R-:W-:Y:S01]  /*7380*/  IADD3 R25, PT, PT, R25, R12, R32 ;  /* 0x0000000c19197210 */ /* 0x000fe20007ffe020 */
[----:B------:R-:W-:-:S05]  /*7390*/  VIADD R12, R6, 0x100 ;  /* 0x00000100060c7836 */ /* 0x000fca0000000000 */
[C-C-:B------:R-:W-:Y:S02]  /*73a0*/  SHF.L.W.U32.HI R6, R12.reuse, 0xf, R12.reuse ;  /* 0x0000000f0c067819 */ /* 0x140fe40000010e0c */
[C-C-:B------:R-:W-:Y:S02]  /*73b0*/  SHF.L.W.U32.HI R33, R12.reuse, 0xd, R12.reuse ;  /* 0x0000000d0c217819 */ /* 0x140fe40000010e0c */
[----:B------:R-:W-:Y:S02]  /*73c0*/  SHF.R.U32.HI R32, RZ, 0xa, R12 ;  /* 0x0000000aff207819 */ /* 0x000fe4000001160c */
[----:B------:R-:W-:Y:S02]  /*73d0*/  IADD3 R13, PT, PT, R12, R21, R13 ;  /* 0x000000150c0d7210 */ /* 0x000fe40007ffe00d */
[----:B------:R-:W-:Y:S02]  /*73e0*/  LOP3.LUT R6, R32, R6, R33, 0x96, !PT ;  /* 0x0000000620067212 */ /* 0x000fe400078e9621 */
[----:B------:R-:W-:-:S02]  /*73f0*/  SHF.L.W.U32.HI R21, R23, 0x19, R23 ;  /* 0x0000001917157819 */ /* 0x000fc40000010e17 */
[----:B------:R-:W-:Y:S01]  /*7400*/  SHF.L.W.U32.HI R32, R23, 0xe, R23 ;  /* 0x0000000e17207819 */ /* 0x000fe20000010e17 */
[----:B------:R-:W-:Y:S01]  /*7410*/  IMAD.IADD R17, R6, 0x1, R17 ;  /* 0x0000000106117824 */ /* 0x000fe200078e0211 */
[----:B------:R-:W-:-:S04]  /*7420*/  SHF.R.U32.HI R33, RZ, 0x3, R23 ;  /* 0x00000003ff217819 */ /* 0x000fc80000011617 */
        /* <DEDUP_REMOVED lines=16> */
[----:B------:R-:W-:Y:S02]  /*7530*/  SHF.R.U32.HI R33, RZ, 0xa, R14 ;  /* 0x0000000aff217819 */ /* 0x000fe4000001160e */
[----:B------:R-:W-:Y:S02]  /*7540*/  IADD3 R26, PT, PT, R26, R7, R32 ;  /* 0x000000071a1a7210 */ /* 0x000fe40007ffe020 */
[C-C-:B------:R-:W-:Y:S02]  /*7550*/  SHF.L.W.U32.HI R7, R14.reuse, 0xf, R14.reuse ;  /* 0x0000000f0e077819 */ /* 0x140fe40000010e0e */
[----:B------:R-:W-:-:S04]  /*7560*/  SHF.L.W.U32.HI R32, R14, 0xd, R14 ;  /* 0x0000000d0e207819 */ /* 0x000fc80000010e0e */
[----:B------:R-:W-:Y:S02]  /*7570*/  LOP3.LUT R7, R33, R7, R32, 0x96, !PT ;  /* 0x0000000721077212 */ /* 0x000fe400078e9620 */
[--C-:B------:R-:W-:Y:S02]  /*7580*/  SHF.L.W.U32.HI R33, R15, 0xe, R15.reuse ;  /* 0x0000000e0f217819 */ /* 0x100fe40000010e0f */
[----:B------:R-:W-:Y:S01]  /*7590*/  SHF.R.U32.HI R32, RZ, 0x3, R15 ;  /* 0x00000003ff207819 */ /* 0x000fe2000001160f */
[----:B------:R-:W-:-:S03]  /*75a0*/  IMAD.IADD R20, R7, 0x1, R20 ;  /* 0x0000000107147824 */ /* 0x000fc600078e0214 */
        /* <DEDUP_REMOVED lines=10> */
[----:B------:R-:W-:Y:S02]  /*7650*/  SHF.L.W.U32.HI R37, R20, 0xe, R20 ;  /* 0x0000000e14257819 */ /* 0x000fe40000010e14 */
[C-C-:B------:R-:W-:Y:S02]  /*7660*/  SHF.L.W.U32.HI R26, R22.reuse, 0x1a, R22.reuse ;  /* 0x0000001a161a7819 */ /* 0x140fe40000010e16 */
[----:B------:R-:W-:-:S02]  /*7670*/  SHF.L.W.U32.HI R33, R22, 0x15, R22 ;  /* 0x0000001516217819 */ /* 0x000fc40000010e16 */
[----:B------:R-:W-:Y:S02]  /*7680*/  SHF.L.W.U32.HI R32, R22, 0x7, R22 ;  /* 0x0000000716207819 */ /* 0x000fe40000010e16 */
[----:B------:R-:W-:Y:S02]  /*7690*/  SHF.L.W.U32.HI R7, R6, 0x1e, R6 ;  /* 0x0000001e06077819 */ /* 0x000fe40000010e06 */
[----:B------:R-:W-:Y:S02]  /*76a0*/  LOP3.LUT R26, R32, R26, R33, 0x96, !PT ;  /* 0x0000001a201a7212 */ /* 0x000fe400078e9621 */
[----:B------:R-:W-:Y:S02]  /*76b0*/  LOP3.LUT R32, R10, R22, R31, 0xb8, !PT ;  /* 0x000000160a207212 */ /* 0x000fe400078eb81f */
[----:B------:R-:W-:Y:S02]  /*76c0*/  SHF.L.W.U32.HI R33, R17, 0xf, R17 ;  /* 0x0000000f11217819 */ /* 0x000fe40000010e11 */
[----:B------:R-:W-:-:S02]  /*76d0*/  IADD3 R26, PT, PT, R11, R26, R32 ;  /* 0x0000001a0b1a7210 */ /* 0x000fc40007ffe020 */
[--C-:B------:R-:W-:Y:S02]  /*76e0*/  SHF.L.W.U32.HI R32, R17, 0xd, R17.reuse ;  /* 0x0000000d11207819 */ /* 0x100fe40000010e11 */
[----:B------:R-:W-:Y:S02]  /*76f0*/  SHF.R.U32.HI R11, RZ, 0xa, R17 ;  /* 0x0000000aff0b7819 */ /* 0x000fe40000011611 */
[----:B------:R-:W-:Y:S02]  /*7700*/  IADD3 R26, PT, PT, R15, UR38, R26 ;  /* 0x000000260f1a7c10 */ /* 0x000fe4000fffe01a */
[----:B------:R-:W-:Y:S02]  /*7710*/  LOP3.LUT R33, R11, R33, R32, 0x96, !PT ;  /* 0x000000210b217212 */ /* 0x000fe400078e9620 */
[--C-:B------:R-:W-:Y:S01]  /*7720*/  SHF.L.W.U32.HI R11, R27, 0xe, R27.reuse ;  /* 0x0000000e1b0b7819 */ /* 0x100fe20000010e1b */
[----:B------:R-:W-:Y:S01]  /*7730*/  IMAD.IADD R9, R9, 0x1, R26 ;  /* 0x0000000109097824 */ /* 0x000fe200078e021a */
[----:B------:R-:W-:Y:S01]  /*7740*/  SHF.R.U32.HI R32, RZ, 0x3, R27 ;  /* 0x00000003ff207819 */ /* 0x000fe2000001161b */
[----:B------:R-:W-:-:S03]  /*7750*/  IMAD.IADD R4, R33, 0x1, R4 ;  /* 0x0000000121047824 */ /* 0x000fc600078e0204 */
[----:B------:R-:W-:Y:S02]  /*7760*/  LOP3.LUT R0, R32, R0, R11, 0x96, !PT ;  /* 0x0000000020007212 */ /* 0x000fe400078e960b */
[C-C-:B------:R-:W-:Y:S02]  /*7770*/  SHF.L.W.U32.HI R32, R6.reuse, 0x13, R6.reuse ;  /* 0x0000001306207819 */ /* 0x140fe40000010e06 */
[----:B------:R-:W-:Y:S02]  /*7780*/  SHF.L.W.U32.HI R11, R6, 0xa, R6 ;  /* 0x0000000a060b7819 */ /* 0x000fe40000010e06 */
[----:B------:R-:W-:Y:S02]  /*7790*/  IADD3 R0, PT, PT, R4, R0, R15 ;  /* 0x0000000004007210 */ /* 0x000fe40007ffe00f */
[----:B------:R-:W-:Y:S02]  /*77a0*/  LOP3.LUT R11, R11, R7, R32, 0x96, !PT ;  /* 0x000000070b0b7212 */ /* 0x000fe400078e9620 */
[----:B------:R-:W-:-:S02]  /*77b0*/  LOP3.LUT R7, R25, R28, R6, 0xe8, !PT ;  /* 0x0000001c19077212 */ /* 0x000fc400078ee806 */
[C---:B------:R-:W-:Y:S02]  /*77c0*/  SHF.L.W.U32.HI R32, R9.reuse, 0x7, R9 ;  /* 0x0000000709207819 */ /* 0x040fe40000010e09 */
[----:B------:R-:W-:Y:S02]  /*77d0*/  IADD3 R11, PT, PT, R26, R11, R7 ;  /* 0x0000000b1a0b7210 */ /* 0x000fe40007ffe007 */
[C-C-:B------:R-:W-:Y:S02]  /*77e0*/  SHF.L.W.U32.HI R7, R9.reuse, 0x1a, R9.reuse ;  /* 0x0000001a09077819 */ /* 0x140fe40000010e09 */
[----:B------:R-:W-:Y:S02]  /*77f0*/  SHF.L.W.U32.HI R26, R9, 0x15, R9 ;  /* 0x00000015091a7819 */ /* 0x000fe40000010e09 */
[----:B------:R-:W-:Y:S02]  /*7800*/  SHF.L.W.U32.HI R33, R11, 0x13, R11 ;  /* 0x000000130b217819 */ /* 0x000fe40000010e0b */
[----:B------:R-:W-:-:S02]  /*7810*/  LOP3.LUT R7, R32, R7, R26, 0x96, !PT ;  /* 0x0000000720077212 */ /* 0x000fc400078e961a */
[----:B------:R-:W-:Y:S02]  /*7820*/  LOP3.LUT R26, R31, R9, R22, 0xb8, !PT ;  /* 0x000000091f1a7212 */ /* 0x000fe400078eb816 */
[----:B------:R-:W-:Y:S02]  /*7830*/  SHF.R.U32.HI R32, RZ, 0xa, R20 ;  /* 0x0000000aff207819 */ /* 0x000fe40000011614 */
[----:B------:R-:W-:Y:S02]  /*7840*/  IADD3 R10, PT, PT, R10, R7, R26 ;  /* 0x000000070a0a7210 */ /* 0x000fe40007ffe01a */
[C-C-:B------:R-:W-:Y:S02]  /*7850*/  SHF.L.W.U32.HI R7, R20.reuse, 0xf, R20.reuse ;  /* 0x0000000f14077819 */ /* 0x140fe40000010e14 */
[----:B------:R-:W-:Y:S02]  /*7860*/  SHF.L.W.U32.HI R26, R20, 0xd, R20 ;  /* 0x0000000d141a7819 */ /* 0x000fe40000010e14 */
[----:B------:R-:W-:-:S02]  /*7870*/  SHF.L.W.U32.HI R15, R18, 0x19, R18 ;  /* 0x00000019120f7819 */ /* 0x000fc40000010e12 */
[----:B------:R-:W-:Y:S02]  /*7880*/  LOP3.LUT R7, R32, R7, R26, 0x96, !PT ;  /* 0x0000000720077212 */ /* 0x000fe400078e961a */
[--C-:B------:R-:W-:Y:S02]  /*7890*/  SHF.L.W.U32.HI R26, R34, 0xe, R34.reuse ;  /* 0x0000000e221a7819 */ /* 0x100fe40000010e22 */
[----:B------:R-:W-:Y:S01]  /*78a0*/  SHF.R.U32.HI R32, RZ, 0x3, R34 ;  /* 0x00000003ff207819 */ /* 0x000fe20000011622 */
[----:B------:R-:W-:-:S03]  /*78b0*/  IMAD.IADD R8, R7, 0x1, R8 ;  /* 0x0000000107087824 */ /* 0x000fc600078e0208 */
[----:B------:R-:W-:Y:S02]  /*78c0*/  LOP3.LUT R29, R32, R29, R26, 0x96, !PT ;  /* 0x0000001d201d7212 */ /* 0x000fe400078e961a */
[C-C-:B------:R-:W-:Y:S02]  /*78d0*/  SHF.L.W.U32.HI R26, R11.reuse, 0x1e, R11.reuse ;  /* 0x0000001e0b1a7819 */ /* 0x140fe40000010e0b */
[----:B------:R-:W-:-:S04]  /*78e0*/  SHF.L.W.U32.HI R32, R11, 0xa, R11 ;  /* 0x0000000a0b207819 */ /* 0x000fc80000010e0b */
[----:B------:R-:W-:Y:S02]  /*78f0*/  LOP3.LUT R26, R32, R26, R33, 0x96, !PT ;  /* 0x0000001a201a7212 */ /* 0x000fe400078e9621 */
[----:B------:R-:W-:Y:S02]  /*7900*/  IADD3 R33, PT, PT, R27, UR39, R10 ;  /* 0x000000271b217c10 */ /* 0x000fe4000fffe00a */
[----:B------:R-:W-:Y:S02]  /*7910*/  LOP3.LUT R10, R6, R25, R11, 0xe8, !PT ;  /* 0x00000019060a7212 */ /* 0x000fe400078ee80b */
[----:B------:R-:W-:Y:S01]  /*7920*/  IADD3 R27, PT, PT, R8, R29, R27 ;  /* 0x0000001d081b7210 */ /* 0x000fe20007ffe01b */
[----:B------:R-:W-:Y:S01]  /*7930*/  IMAD.IADD R28, R28, 0x1, R33 ;  /* 0x000000011c1c7824 */ /* 0x000fe200078e0221 */
[----:B------:R-:W-:Y:S02]  /*7940*/  IADD3 R26, PT, PT, R33, R26, R10 ;  /* 0x0000001a211a7210 */ /* 0x000fe40007ffe00a */
[----:B------:R-:W-:-:S02]  /*7950*/  SHF.L.W.U32.HI R29, R14, 0x19, R14 ;  /* 0x000000190e1d7819 */ /* 0x000fc40000010e0e */
[C-C-:B------:R-:W-:Y:S02]  /*7960*/  SHF.L.W.U32.HI R10, R28.reuse, 0x1a, R28.reuse ;  /* 0x0000001a1c0a7819 */ /* 0x140fe40000010e1c */
[C-C-:B------:R-:W-:Y:S02]  /*7970*/  SHF.L.W.U32.HI R33, R28.reuse, 0x15, R28.reuse ;  /* 0x000000151c217819 */ /* 0x140fe40000010e1c */
[----:B------:R-:W-:Y:S02]  /*7980*/  SHF.L.W.U32.HI R32, R28, 0x7, R28 ;  /* 0x000000071c207819 */ /* 0x000fe40000010e1c */
[----:B------:R-:W-:Y:S02]  /*7990*/  SHF.L.W.U32.HI R7, R26, 0x1e, R26 ;  /* 0x0000001e1a077819 */ /* 0x000fe40000010e1a */
[----:B------:R-:W-:Y:S02]  /*79a0*/  LOP3.LUT R10, R32, R10, R33, 0x96, !PT ;  /* 0x0000000a200a7212 */ /* 0x000fe400078e9621 */
[----:B------:R-:W-:-:S02]  /*79b0*/  LOP3.LUT R32, R22, R28, R9, 0xb8, !PT ;  /* 0x0000001c16207212 */ /* 0x000fc400078eb809 */
[C---:B------:R-:W-:Y:S02]  /*79c0*/  SHF.L.W.U32.HI R33, R4.reuse, 0xd, R4 ;  /* 0x0000000d04217819 */ /* 0x040fe40000010e04 */
[----:B------:R-:W-:Y:S02]  /*79d0*/  IADD3 R31, PT, PT, R31, R10, R32 ;  /* 0x0000000a1f1f7210 */ /* 0x000fe40007ffe020 */
[--C-:B------:R-:W-:Y:S02]  /*79e0*/  SHF.L.W.U32.HI R10, R4, 0xf, R4.reuse ;  /* 0x0000000f040a7819 */ /* 0x100fe40000010e04 */
[----:B------:R-:W-:-:S04]  /*79f0*/  SHF.R.U32.HI R32, RZ, 0xa, R4 ;  /* 0x0000000aff207819 */ /* 0x000fc80000011604 */
        /* <DEDUP_REMOVED lines=23> */
[----:B------:R-:W-:Y:S02]  /*7b70*/  SHF.R.U32.HI R22, RZ, 0xa, R8 ;  /* 0x0000000aff167819 */ /* 0x000fe40000011608 */
[----:B------:R-:W-:Y:S02]  /*7b80*/  IADD3 R31, PT, PT, R18, UR41, R31 ;  /* 0x00000029121f7c10 */ /* 0x000fe4000fffe01f */
[----:B------:R-:W-:-:S02]  /*7b90*/  LOP3.LUT R32, R22, R32, R33, 0x96, !PT ;  /* 0x0000002016207212 */ /* 0x000fc400078e9621 */
[--C-:B------:R-:W-:Y:S01]  /*7ba0*/  SHF.L.W.U32.HI R22, R24, 0x19, R24.reuse ;  /* 0x0000001918167819 */ /* 0x100fe20000010e18 */
[----:B------:R-:W-:Y:S01]  /*7bb0*/  IMAD.IADD R6, R6, 0x1, R31 ;  /* 0x0000000106067824 */ /* 0x000fe200078e021f */
[----:B------:R-:W-:Y:S01]  /*7bc0*/  SHF.R.U32.HI R33, RZ, 0x3, R24 ;  /* 0x00000003ff217819 */ /* 0x000fe20000011618 */
[----:B------:R-:W-:-:S03]  /*7bd0*/  IMAD.IADD R13, R32, 0x1, R13 ;  /* 0x00000001200d7824 */ /* 0x000fc600078e020d */
[----:B------:R-:W-:Y:S02]  /*7be0*/  LOP3.LUT R22, R33, R22, R23, 0x96, !PT ;  /* 0x0000001621167212 */ /* 0x000fe400078e9617 */
        /* <DEDUP_REMOVED lines=8> */
[----:B------:R-:W-:Y:S02]  /*7c70*/  SHF.L.W.U32.HI R31, R6, 0x7, R6 ;  /* 0x00000007061f7819 */ /* 0x000fe40000010e06 */
[----:B------:R-:W-:Y:S02]  /*7c80*/  SHF.L.W.U32.HI R32, R10, 0x1e, R10 ;  /* 0x0000001e0a207819 */ /* 0x000fe40000010e0a */
[----:B------:R-:W-:-:S02]  /*7c90*/  LOP3.LUT R36, R31, R23, R36, 0x96, !PT ;  /* 0x000000171f247212 */ /* 0x000fc400078e9624 */
[----:B------:R-:W-:Y:S02]  /*7ca0*/  LOP3.LUT R23, R28, R6, R25, 0xb8, !PT ;  /* 0x000000061c177212 */ /* 0x000fe400078eb819 */
[----:B------:R-:W-:Y:S02]  /*7cb0*/  SHF.L.W.U32.HI R31, R19, 0xf, R19 ;  /* 0x0000000f131f7819 */ /* 0x000fe40000010e13 */
[----:B------:R-:W-:Y:S02]  /*7cc0*/  IADD3 R9, PT, PT, R9, R36, R23 ;  /* 0x0000002409097210 */ /* 0x000fe40007ffe017 */
[--C-:B------:R-:W-:Y:S02]  /*7cd0*/  SHF.L.W.U32.HI R36, R19, 0xd, R19.reuse ;  /* 0x0000000d13247819 */ /* 0x100fe40000010e13 */
[----:B------:R-:W-:Y:S02]  /*7ce0*/  SHF.R.U32.HI R23, RZ, 0xa, R19 ;  /* 0x0000000aff177819 */ /* 0x000fe40000011613 */
[----:B------:R-:W-:-:S02]  /*7cf0*/  SHF.L.W.U32.HI R35, R13, 0xd, R13 ;  /* 0x0000000d0d237819 */ /* 0x000fc40000010e0d */
[----:B------:R-:W-:Y:S02]  /*7d00*/  LOP3.LUT R31, R23, R31, R36, 0x96, !PT ;  /* 0x0000001f171f7212 */ /* 0x000fe400078e9624 */
[----:B------:R-:W-:Y:S02]  /*7d10*/  SHF.L.W.U32.HI R23, R12, 0x19, R12 ;  /* 0x000000190c177819 */ /* 0x000fe40000010e0c */
[----:B------:R-:W-:Y:S01]  /*7d20*/  IADD3 R22, PT, PT, R13, R22, R18 ;  /* 0x000000160d167210 */ /* 0x000fe20007ffe012 */
[----:B------:R-:W-:Y:S01]  /*7d30*/  IMAD.IADD R30, R31, 0x1, R30 ;  /* 0x000000011f1e7824 */ /* 0x000fe200078e021e */
[----:B------:R-:W-:Y:S02]  /*7d40*/  LOP3.LUT R23, R33, R23, R34, 0x96, !PT ;  /* 0x0000001721177212 */ /* 0x000fe400078e9622 */
[C-C-:B------:R-:W-:Y:S02]  /*7d50*/  SHF.L.W.U32.HI R33, R10.reuse, 0x13, R10.reuse ;  /* 0x000000130a217819 */ /* 0x140fe40000010e0a */
[----:B------:R-:W-:-:S02]  /*7d60*/  SHF.L.W.U32.HI R34, R10, 0xa, R10 ;  /* 0x0000000a0a227819 */ /* 0x000fc40000010e0a */
[----:B------:R-:W-:Y:S02]  /*7d70*/  IADD3 R23, PT, PT, R30, R23, R24 ;  /* 0x000000171e177210 */ /* 0x000fe40007ffe018 */
[----:B------:R-:W-:Y:S02]  /*7d80*/  LOP3.LUT R33, R34, R32, R33, 0x96, !PT ;  /* 0x0000002022217212 */ /* 0x000fe400078e9621 */
[----:B------:R-:W-:Y:S02]  /*7d90*/  IADD3 R32, PT, PT, R24, UR42, R9 ;  /* 0x0000002a18207c10 */ /* 0x000fe4000fffe009 */
[----:B------:R-:W-:Y:S02]  /*7da0*/  LOP3.LUT R9, R7, R26, R10, 0xe8, !PT ;  /* 0x0000001a07097212 */ /* 0x000fe400078ee80a */
[----:B------:R-:W-:Y:S01]  /*7db0*/  SHF.L.W.U32.HI R24, R17, 0xe, R17 ;  /* 0x0000000e11187819 */ /* 0x000fe20000010e11 */
[----:B------:R-:W-:Y:S01]  /*7dc0*/  IMAD.IADD R11, R11, 0x1, R32 ;  /* 0x000000010b0b7824 */ /* 0x000fe200078e0220 */
[----:B------:R-:W-:-:S02]  /*7dd0*/  IADD3 R9, PT, PT, R32, R33, R9 ;  /* 0x0000002120097210 */ /* 0x000fc40007ffe009 */
[----:B------:R-:W-:Y:S02]  /*7de0*/  SHF.R.U32.HI R18, RZ, 0x3, R20 ;  /* 0x00000003ff127819 */ /* 0x000fe40000011614 */
[C-C-:B------:R-:W-:Y:S02]  /*7df0*/  SHF.L.W.U32.HI R32, R11.reuse, 0x1a, R11.reuse ;  /* 0x0000001a0b207819 */ /* 0x140fe40000010e0b */
[C-C-:B------:R-:W-:Y:S02]  /*7e00*/  SHF.L.W.U32.HI R33, R11.reuse, 0x15, R11.reuse ;  /* 0x000000150b217819 */ /* 0x140fe40000010e0b */
[----:B------:R-:W-:Y:S02]  /*7e10*/  SHF.L.W.U32.HI R34, R11, 0x7, R11 ;  /* 0x000000070b227819 */ /* 0x000fe40000010e0b */
[----:B------:R-:W-:Y:S02]  /*7e20*/  SHF.L.W.U32.HI R31, R9, 0x1e, R9 ;  /* 0x0000001e091f7819 */ /* 0x000fe40000010e09 */
[----:B------:R-:W-:-:S02]  /*7e30*/  LOP3.LUT R33, R34, R32, R33, 0x96, !PT ;  /* 0x0000002022217212 */ /* 0x000fc400078e9621 */
[----:B------:R-:W-:Y:S02]  /*7e40*/  LOP3.LUT R32, R25, R11, R6, 0xb8, !PT ;  /* 0x0000000b19207212 */ /* 0x000fe400078eb806 */
[----:B------:R-:W-:Y:S02]  /*7e50*/  SHF.R.U32.HI R34, RZ, 0x3, R14 ;  /* 0x00000003ff227819 */ /* 0x000fe4000001160e */
[----:B------:R-:W-:Y:S02]  /*7e60*/  IADD3 R33, PT, PT, R28, R33, R32 ;  /* 0x000000211c217210 */ /* 0x000fe40007ffe020 */
[--C-:B------:R-:W-:Y:S02]  /*7e70*/  SHF.L.W.U32.HI R28, R13, 0xf, R13.reuse ;  /* 0x0000000f0d1c7819 */ /* 0x100fe40000010e0d */
[----:B------:R-:W-:Y:S02]  /*7e80*/  SHF.R.U32.HI R32, RZ, 0xa, R13 ;  /* 0x0000000aff207819 */ /* 0x000fe4000001160d */
[----:B------:R-:W-:-:S02]  /*7e90*/  IADD3 R33, PT, PT, R12, UR43, R33 ;  /* 0x0000002b0c217c10 */ /* 0x000fc4000fffe021 */
[----:B------:R-:W-:Y:S02]  /*7ea0*/  LOP3.LUT R28, R32, R28, R35, 0x96, !PT ;  /* 0x0000001c201c7212 */ /* 0x000fe400078e9623 */
[----:B------:R-:W-:-:S03]  /*7eb0*/  SHF.L.W.U32.HI R32, R14, 0xe, R14 ;  /* 0x0000000e0e207819 */ /* 0x000fc60000010e0e */
[----:B------:R-:W-:Y:S01]  /*7ec0*/  IMAD.IADD R21, R28, 0x1, R21 ;  /* 0x000000011c157824 */ /* 0x000fe200078e0215 */
[----:B------:R-:W-:Y:S02]  /*7ed0*/  LOP3.LUT R29, R34, R29, R32, 0x96, !PT ;  /* 0x0000001d221d7212 */ /* 0x000fe400078e9620 */
[C-C-:B------:R-:W-:Y:S02]  /*7ee0*/  SHF.L.W.U32.HI R32, R9.reuse, 0x13, R9.reuse ;  /* 0x0000001309207819 */ /* 0x140fe40000010e09 */
[----:B------:R-:W-:Y:S02]  /*7ef0*/  SHF.L.W.U32.HI R34, R9, 0xa, R9 ;  /* 0x0000000a09227819 */ /* 0x000fe40000010e09 */
[----:B------:R-:W-:Y:S02]  /*7f00*/  IADD3 R12, PT, PT, R21, R29, R12 ;  /* 0x0000001d150c7210 */ /* 0x000fe40007ffe00c */
[----:B------:R-:W-:Y:S01]  /*7f10*/  LOP3.LUT R34, R34, R31, R32, 0x96, !PT ;  /* 0x0000001f22227212 */ /* 0x000fe200078e9620 */
[----:B------:R-:W-:Y:S01]  /*7f20*/  IMAD.IADD R32, R26, 0x1, R33 ;  /* 0x000000011a207824 */ /* 0x000fe200078e0221 */
[----:B------:R-:W-:-:S02]  /*7f30*/  LOP3.LUT R26, R10, R7, R9, 0xe8, !PT ;  /* 0x000000070a1a7212 */ /* 0x000fc400078ee809 */
[----:B------:R-:W-:Y:S02]  /*7f40*/  SHF.L.W.U32.HI R29, R8, 0x19, R8 ;  /* 0x00000019081d7819 */ /* 0x000fe40000010e08 */
[----:B------:R-:W-:Y:S02]  /*7f50*/  IADD3 R26, PT, PT, R33, R34, R26 ;  /* 0x00000022211a7210 */ /* 0x000fe40007ffe01a */
[C-C-:B------:R-:W-:Y:S02]  /*7f60*/  SHF.L.W.U32.HI R31, R32.reuse, 0x1a, R32.reuse ;  /* 0x0000001a201f7819 */ /* 0x140fe40000010e20 */
[C-C-:B------:R-:W-:Y:S02]  /*7f70*/  SHF.L.W.U32.HI R34, R32.reuse, 0x15, R32.reuse ;  /* 0x0000001520227819 */ /* 0x140fe40000010e20 */
[----:B------:R-:W-:Y:S02]  /*7f80*/  SHF.L.W.U32.HI R33, R32, 0x7, R32 ;  /* 0x0000000720217819 */ /* 0x000fe40000010e20 */
[----:B------:R-:W-:-:S02]  /*7f90*/  SHF.L.W.U32.HI R35, R26, 0x13, R26 ;  /* 0x000000131a237819 */ /* 0x000fc40000010e1a */
[----:B------:R-:W-:Y:S02]  /*7fa0*/  LOP3.LUT R34, R33, R31, R34, 0x96, !PT ;  /* 0x0000001f21227212 */ /* 0x000fe400078e9622 */
[----:B------:R-:W-:Y:S02]  /*7fb0*/  LOP3.LUT R33, R6, R32, R11, 0xb8, !PT ;  /* 0x0000002006217212 */ /* 0x000fe400078eb80b */
[--C-:B------:R-:W-:Y:S02]  /*7fc0*/  SHF.R.U32.HI R31, RZ, 0xa, R30.reuse ;  /* 0x0000000aff1f7819 */ /* 0x100fe4000001161e */
[----:B------:R-:W-:Y:S02]  /*7fd0*/  IADD3 R33, PT, PT, R25, R34, R33 ;  /* 0x0000002219217210 */ /* 0x000fe40007ffe021 */
[C-C-:B------:R-:W-:Y:S02]  /*7fe0*/  SHF.L.W.U32.HI R25, R30.reuse, 0xf, R30.reuse ;  /* 0x0000000f1e197819 */ /* 0x140fe40000010e1e */
[----:B------:R-:W-:-:S02]  /*7ff0*/  SHF.L.W.U32.HI R34, R30, 0xd, R30 ;  /* 0x0000000d1e227819 */ /* 0x000fc40000010e1e */
        /* <DEDUP_REMOVED lines=20> */
[--C-:B------:R-:W-:Y:S02]  /*8140*/  SHF.R.U32.HI R28, RZ, 0xa, R21.reuse ;  /* 0x0000000aff1c7819 */ /* 0x100fe40000011615 */
[----:B------:R-:W-:Y:S02]  /*8150*/  IADD3 R24, PT, PT, R6, R35, R24 ;  /* 0x0000002306187210 */ /* 0x000fe40007ffe018 */
[C-C-:B------:R-:W-:Y:S02]  /*8160*/  SHF.L.W.U32.HI R35, R21.reuse, 0xf, R21.reuse ;  /* 0x0000000f15237819 */ /* 0x140fe40000010e15 */
[----:B------:R-:W-:-:S04]  /*8170*/  SHF.L.W.U32.HI R6, R21, 0xd, R21 ;  /* 0x0000000d15067819 */ /* 0x000fc80000010e15 */
[----:B------:R-:W-:Y:S02]  /*8180*/  LOP3.LUT R35, R28, R35, R6, 0x96, !PT ;  /* 0x000000231c237212 */ /* 0x000fe400078e9606 */
[----:B------:R-:W-:Y:S02]  /*8190*/  SHF.L.W.U32.HI R6, R20, 0x19, R20 ;  /* 0x0000001914067819 */ /* 0x000fe40000010e14 */
[----:B------:R-:W-:Y:S01]  /*81a0*/  SHF.L.W.U32.HI R28, R33, 0xa, R33 ;  /* 0x0000000a211c7819 */ /* 0x000fe20000010e21 */
[----:B------:R-:W-:Y:S01]  /*81b0*/  IMAD.IADD R0, R35, 0x1, R0 ;  /* 0x0000000123007824 */ /* 0x000fe200078e0200 */
[----:B------:R-:W-:Y:S02]  /*81c0*/  LOP3.LUT R6, R18, R6, R37, 0x96, !PT ;  /* 0x0000000612067212 */ /* 0x000fe400078e9625 */
[----:B------:R-:W-:Y:S02]  /*81d0*/  SHF.L.W.U32.HI R18, R33, 0x1e, R33 ;  /* 0x0000001e21127819 */ /* 0x000fe40000010e21 */
[----:B------:R-:W-:-:S02]  /*81e0*/  SHF.L.W.U32.HI R37, R0, 0xd, R0 ;  /* 0x0000000d00257819 */ /* 0x000fc40000010e00 */
[----:B------:R-:W-:Y:S02]  /*81f0*/  LOP3.LUT R28, R28, R18, R25, 0x96, !PT ;  /* 0x000000121c1c7212 */ /* 0x000fe400078e9619 */
[----:B------:R-:W-:Y:S02]  /*8200*/  IADD3 R25, PT, PT, R17, UR45, R24 ;  /* 0x0000002d11197c10 */ /* 0x000fe4000fffe018 */
[----:B------:R-:W-:Y:S02]  /*8210*/  IADD3 R17, PT, PT, R0, R6, R17 ;  /* 0x0000000600117210 */ /* 0x000fe40007ffe011 */
[----:B------:R-:W-:Y:S01]  /*8220*/  SHF.L.W.U32.HI R6, R13, 0x19, R13 ;  /* 0x000000190d067819 */ /* 0x000fe20000010e0d */
        /* <DEDUP_REMOVED lines=23> */
[----:B------:R-:W-:-:S03]  /*83a0*/  SHF.L.W.U32.HI R20, R19, 0xe, R19 ;  /* 0x0000000e13147819 */ /* 0x000fc60000010e13 */
        /* <DEDUP_REMOVED lines=11> */
[----:B------:R-:W-:Y:S02]  /*8460*/  SHF.L.W.U32.HI R14, R0, 0xf, R0 ;  /* 0x0000000f000e7819 */ /* 0x000fe40000010e00 */
[----:B------:R-:W-:Y:S02]  /*8470*/  SHF.R.U32.HI R32, RZ, 0x3, R8 ;  /* 0x00000003ff207819 */ /* 0x000fe40000011608 */
[----:B------:R-:W-:-:S02]  /*8480*/  LOP3.LUT R14, R28, R14, R37, 0x96, !PT ;  /* 0x0000000e1c0e7212 */ /* 0x000fc400078e9625 */
[----:B------:R-:W-:Y:S02]  /*8490*/  SHF.L.W.U32.HI R28, R8, 0xe, R8 ;  /* 0x0000000e081c7819 */ /* 0x000fe40000010e08 */
[----:B------:R-:W-:Y:S01]  /*84a0*/  IADD3 R35, PT, PT, R4, UR47, R35 ;  /* 0x0000002f04237c10 */ /* 0x000fe2000fffe023 */
[----:B------:R-:W-:Y:S01]  /*84b0*/  IMAD.IADD R14, R14, 0x1, R15 ;  /* 0x000000010e0e7824 */ /* 0x000fe200078e020f */
[----:B------:R-:W-:Y:S02]  /*84c0*/  LOP3.LUT R29, R32, R29, R28, 0x96, !PT ;  /* 0x0000001d201d7212 */ /* 0x000fe400078e961c */
[C-C-:B------:R-:W-:Y:S02]  /*84d0*/  SHF.L.W.U32.HI R28, R9.reuse, 0x13, R9.reuse ;  /* 0x00000013091c7819 */ /* 0x140fe40000010e09 */
[----:B------:R-:W-:Y:S02]  /*84e0*/  SHF.L.W.U32.HI R32, R9, 0xa, R9 ;  /* 0x0000000a09207819 */ /* 0x000fe40000010e09 */
[----:B------:R-:W-:-:S02]  /*84f0*/  IADD3 R29, PT, PT, R14, R29, R4 ;  /* 0x0000001d0e1d7210 */ /* 0x000fc40007ffe004 */
[----:B------:R-:W-:Y:S01]  /*8500*/  LOP3.LUT R32, R32, R27, R28, 0x96, !PT ;  /* 0x0000001b20207212 */ /* 0x000fe200078e961c */
[----:B------:R-:W-:Y:S01]  /*8510*/  IMAD.IADD R28, R26, 0x1, R35 ;  /* 0x000000011a1c7824 */ /* 0x000fe200078e0223 */
[----:B------:R-:W-:Y:S02]  /*8520*/  LOP3.LUT R26, R10, R33, R9, 0xe8, !PT ;  /* 0x000000210a1a7212 */ /* 0x000fe400078ee809 */
[----:B------:R-:W-:Y:S02]  /*8530*/  SHF.L.W.U32.HI R4, R21, 0xe, R21 ;  /* 0x0000000e15047819 */ /* 0x000fe40000010e15 */
        /* <DEDUP_REMOVED lines=16> */
[C-C-:B------:R-:W-:Y:S02]  /*8640*/  SHF.L.W.U32.HI R20, R26.reuse, 0x13, R26.reuse ;  /* 0x000000131a147819 */ /* 0x140fe40000010e1a */
[----:B------:R-:W-:Y:S02]  /*8650*/  SHF.L.W.U32.HI R32, R26, 0xa, R26 ;  /* 0x0000000a1a207819 */ /* 0x000fe40000010e1a */
[----:B------:R-:W-:Y:S02]  /*8660*/  SHF.R.U32.HI R34, RZ, 0xa, R7 ;  /* 0x0000000aff227819 */ /* 0x000fe40000011607 */
[----:B------:R-:W-:Y:S02]  /*8670*/  LOP3.LUT R15, R32, R15, R20, 0x96, !PT ;  /* 0x0000000f200f7212 */ /* 0x000fe400078e9614 */
[----:B------:R-:W-:-:S02]  /*8680*/  IADD3 R20, PT, PT, R8, UR48, R35 ;  /* 0x0000003008147c10 */ /* 0x000fc4000fffe023 */
[----:B------:R-:W-:Y:S02]  /*8690*/  LOP3.LUT R32, R9, R10, R26, 0xe8, !PT ;  /* 0x0000000a09207212 */ /* 0x000fe400078ee81a */
[----:B------:R-:W-:Y:S01]  /*86a0*/  IADD3 R27, PT, PT, R7, R27, R8 ;  /* 0x0000001b071b7210 */ /* 0x000fe20007ffe008 */
        /* <DEDUP_REMOVED lines=35> */
[C-C-:B------:R-:W-:Y:S02]  /*88e0*/  SHF.L.W.U32.HI R25, R7.reuse, 0xf, R7.reuse ;  /* 0x0000000f07197819 */ /* 0x140fe40000010e07 */
[----:B------:R-:W-:Y:S02]  /*88f0*/  SHF.L.W.U32.HI R32, R7, 0xd, R7 ;  /* 0x0000000d07207819 */ /* 0x000fe40000010e07 */
[----:B------:R-:W-:Y:S02]  /*8900*/  IADD3 R22, PT, PT, R13, UR50, R22 ;  /* 0x000000320d167c10 */ /* 0x000fe4000fffe016 */
[----:B------:R-:W-:-:S02]  /*8910*/  LOP3.LUT R25, R34, R25, R32, 0x96, !PT ;  /* 0x0000001922197212 */ /* 0x000fc400078e9620 */
[----:B------:R-:W-:Y:S01]  /*8920*/  SHF.R.U32.HI R32, RZ, 0x3, R30 ;  /* 0x00000003ff207819 */ /* 0x000fe2000001161e */
[----:B------:R-:W-:Y:S01]  /*8930*/  IMAD.IADD R9, R9, 0x1, R22 ;  /* 0x0000000109097824 */ /* 0x000fe200078e0216 */
[----:B------:R-:W-:Y:S01]  /*8940*/  SHF.L.W.U32.HI R34, R20, 0xa, R20 ;  /* 0x0000000a14227819 */ /* 0x000fe20000010e14 */
[----:B------:R-:W-:Y:S01]  /*8950*/  IMAD.IADD R12, R25, 0x1, R12 ;  /* 0x00000001190c7824 */ /* 0x000fe200078e020c */
[----:B------:R-:W-:Y:S02]  /*8960*/  LOP3.LUT R8, R32, R8, R35, 0x96, !PT ;  /* 0x0000000820087212 */ /* 0x000fe400078e9623 */
[----:B------:R-:W-:Y:S02]  /*8970*/  SHF.L.W.U32.HI R32, R20, 0x13, R20 ;  /* 0x0000001314207819 */ /* 0x000fe40000010e14 */
[----:B------:R-:W-:Y:S02]  /*8980*/  SHF.L.W.U32.HI R35, R9, 0x15, R9 ;  /* 0x0000001509237819 */ /* 0x000fe40000010e09 */
[----:B------:R-:W-:-:S02]  /*8990*/  LOP3.LUT R23, R34, R23, R32, 0x96, !PT ;  /* 0x0000001722177212 */ /* 0x000fc400078e9620 */
[----:B------:R-:W-:Y:S02]  /*89a0*/  LOP3.LUT R32, R15, R26, R20, 0xe8, !PT ;  /* 0x0000001a0f207212 */ /* 0x000fe400078ee814 */
[----:B------:R-:W-:Y:S02]  /*89b0*/  LOP3.LUT R37, R33, R9, R10, 0xb8, !PT ;  /* 0x0000000921257212 */ /* 0x000fe400078eb80a */
[----:B------:R-:W-:Y:S02]  /*89c0*/  IADD3 R23, PT, PT, R22, R23, R32 ;  /* 0x0000001716177210 */ /* 0x000fe40007ffe020 */
[C-C-:B------:R-:W-:Y:S02]  /*89d0*/  SHF.L.W.U32.HI R22, R9.reuse, 0x1a, R9.reuse ;  /* 0x0000001a09167819 */ /* 0x140fe40000010e09 */
[----:B------:R-:W-:Y:S02]  /*89e0*/  SHF.L.W.U32.HI R32, R9, 0x7, R9 ;  /* 0x0000000709207819 */ /* 0x000fe40000010e09 */
[----:B------:R-:W-:-:S02]  /*89f0*/  SHF.L.W.U32.HI R25, R23, 0x13, R23 ;  /* 0x0000001317197819 */ /* 0x000fc40000010e17 */
[----:B------:R-:W-:Y:S02]  /*8a00*/  LOP3.LUT R35, R32, R22, R35, 0x96, !PT ;  /* 0x0000001620237212 */ /* 0x000fe400078e9623 */
[--C-:B------:R-:W-:Y:S02]  /*8a10*/  SHF.L.W.U32.HI R22, R18, 0xf, R18.reuse ;  /* 0x0000000f12167819 */ /* 0x100fe40000010e12 */
[----:B------:R-:W-:Y:S02]  /*8a20*/  IADD3 R37, PT, PT, R28, R35, R37 ;  /* 0x000000231c257210 */ /* 0x000fe40007ffe025 */
[--C-:B------:R-:W-:Y:S02]  /*8a30*/  SHF.L.W.U32.HI R35, R18, 0xd, R18.reuse ;  /* 0x0000000d12237819 */ /* 0x100fe40000010e12 */
[----:B------:R-:W-:Y:S02]  /*8a40*/  SHF.R.U32.HI R28, RZ, 0xa, R18 ;  /* 0x0000000aff1c7819 */ /* 0x000fe40000011612 */
[----:B------:R-:W-:-:S02]  /*8a50*/  IADD3 R37, PT, PT, R30, UR51, R37 ;  /* 0x000000331e257c10 */ /* 0x000fc4000fffe025 */
[----:B------:R-:W-:Y:S02]  /*8a60*/  LOP3.LUT R22, R28, R22, R35, 0x96, !PT ;  /* 0x000000161c167212 */ /* 0x000fe400078e9623 */
[----:B------:R-:W-:Y:S01]  /*8a70*/  SHF.L.W.U32.HI R35, R21, 0x19, R21 ;  /* 0x0000001915237819 */ /* 0x000fe20000010e15 */
[----:B------:R-:W-:Y:S01]  /*8a80*/  IMAD.IADD R26, R26, 0x1, R37 ;  /* 0x000000011a1a7824 */ /* 0x000fe200078e0225 */
[----:B------:R-:W-:Y:S01]  /*8a90*/  SHF.R.U32.HI R28, RZ, 0x3, R21 ;  /* 0x00000003ff1c7819 */ /* 0x000fe20000011615 */
[----:B------:R-:W-:Y:S01]  /*8aa0*/  IMAD.IADD R22, R22, 0x1, R31 ;  /* 0x0000000116167824 */ /* 0x000fe200078e021f */
[----:B------:R-:W-:Y:S02]  /*8ab0*/  IADD3 R8, PT, PT, R12, R8, R13 ;  /* 0x000000080c087210 */ /* 0x000fe40007ffe00d */
[----:B------:R-:W-:Y:S02]  /*8ac0*/  LOP3.LUT R35, R28, R35, R4, 0x96, !PT ;  /* 0x000000231c237212 */ /* 0x000fe400078e9604 */
[----:B------:R-:W-:-:S02]  /*8ad0*/  SHF.L.W.U32.HI R4, R23, 0x1e, R23 ;  /* 0x0000001e17047819 */ /* 0x000fc40000010e17 */
[----:B------:R-:W-:Y:S02]  /*8ae0*/  SHF.L.W.U32.HI R28, R23, 0xa, R23 ;  /* 0x0000000a171c7819 */ /* 0x000fe40000010e17 */
[--C-:B------:R-:W-:Y:S02]  /*8af0*/  SHF.L.W.U32.HI R32, R26, 0x7, R26.reuse ;  /* 0x000000071a207819 */ /* 0x100fe40000010e1a */
[----:B------:R-:W-:Y:S02]  /*8b00*/  LOP3.LUT R4, R28, R4, R25, 0x96, !PT ;  /* 0x000000041c047212 */ /* 0x000fe400078e9619 */
[----:B------:R-:W-:Y:S02]  /*8b10*/  LOP3.LUT R25, R20, R15, R23, 0xe8, !PT ;  /* 0x0000000f14197212 */ /* 0x000fe400078ee817 */
[----:B------:R-:W-:Y:S02]  /*8b20*/  SHF.L.W.U32.HI R28, R26, 0x15, R26 ;  /* 0x000000151a1c7819 */ /* 0x000fe40000010e1a */
[----:B------:R-:W-:-:S02]  /*8b30*/  IADD3 R4, PT, PT, R37, R4, R25 ;  /* 0x0000000425047210 */ /* 0x000fc40007ffe019 */
[----:B------:R-:W-:Y:S02]  /*8b40*/  SHF.L.W.U32.HI R25, R26, 0x1a, R26 ;  /* 0x0000001a1a197819 */ /* 0x000fe40000010e1a */
[----:B------:R-:W-:Y:S02]  /*8b50*/  LOP3.LUT R34, R10, R26, R9, 0xb8, !PT ;  /* 0x0000001a0a227212 */ /* 0x000fe400078eb809 */
[----:B------:R-:W-:Y:S02]  /*8b60*/  LOP3.LUT R28, R32, R25, R28, 0x96, !PT ;  /* 0x00000019201c7212 */ /* 0x000fe400078e961c */
[C---:B------:R-:W-:Y:S02]  /*8b70*/  SHF.L.W.U32.HI R25, R12.reuse, 0xd, R12 ;  /* 0x0000000d0c197819 */ /* 0x040fe40000010e0c */
[----:B------:R-:W-:Y:S02]  /*8b80*/  IADD3 R34, PT, PT, R33, R28, R34 ;  /* 0x0000001c21227210 */ /* 0x000fe40007ffe022 */
[----:B------:R-:W-:-:S02]  /*8b90*/  SHF.L.W.U32.HI R28, R12, 0xf, R12 ;  /* 0x0000000f0c1c7819 */ /* 0x000fc40000010e0c */
[----:B------:R-:W-:Y:S02]  /*8ba0*/  SHF.R.U32.HI R32, RZ, 0xa, R12 ;  /* 0x0000000aff207819 */ /* 0x000fe4000001160c */
[--C-:B------:R-:W-:Y:S02]  /*8bb0*/  SHF.L.W.U32.HI R13, R16, 0xe, R16.reuse ;  /* 0x0000000e100d7819 */ /* 0x100fe40000010e10 */
[----:B------:R-:W-:Y:S02]  /*8bc0*/  LOP3.LUT R28, R32, R28, R25, 0x96, !PT ;  /* 0x0000001c201c7212 */ /* 0x000fe400078e9619 */
[--C-:B------:R-:W-:Y:S02]  /*8bd0*/  SHF.L.W.U32.HI R32, R16, 0x19, R16.reuse ;  /* 0x0000001910207819 */ /* 0x100fe40000010e10 */
[----:B------:R-:W-:Y:S01]  /*8be0*/  SHF.R.U32.HI R25, RZ, 0x3, R16 ;  /* 0x00000003ff197819 */ /* 0x000fe20000011610 */
[----:B------:R-:W-:Y:S01]  /*8bf0*/  IMAD.IADD R17, R28, 0x1, R17 ;  /* 0x000000011c117824 */ /* 0x000fe200078e0211 */
[----:B------:R-:W-:-:S02]  /*8c00*/  SHF.L.W.U32.HI R36, R4, 0x13, R4 ;  /* 0x0000001304247819 */ /* 0x000fc40000010e04 */
[----:B------:R-:W-:Y:S02]  /*8c10*/  LOP3.LUT R32, R25, R32, R13, 0x96, !PT ;  /* 0x0000002019207212 */ /* 0x000fe400078e960d */
[C-C-:B------:R-:W-:Y:S02]  /*8c20*/  SHF.L.W.U32.HI R13, R4.reuse, 0x1e, R4.reuse ;  /* 0x0000001e040d7819 */ /* 0x140fe40000010e04 */
[----:B------:R-:W-:Y:S02]  /*8c30*/  SHF.L.W.U32.HI R25, R4, 0xa, R4 ;  /* 0x0000000a04197819 */ /* 0x000fe40000010e04 */
[----:B------:R-:W-:Y:S02]  /*8c40*/  IADD3 R34, PT, PT, R21, UR52, R34 ;  /* 0x0000003415227c10 */ /* 0x000fe4000fffe022 */
[----:B------:R-:W-:Y:S02]  /*8c50*/  LOP3.LUT R13, R25, R13, R36, 0x96, !PT ;  /* 0x0000000d190d7212 */ /* 0x000fe400078e9624 */
[----:B------:R-:W-:Y:S01]  /*8c60*/  LOP3.LUT R25, R23, R20, R4, 0xe8, !PT ;  /* 0x0000001417197212 */ /* 0x000fe200078ee804 */
[----:B------:R-:W-:Y:S01]  /*8c70*/  IMAD.IADD R15, R15, 0x1, R34 ;  /* 0x000000010f0f7824 */ /* 0x000fe200078e0222 */
[----:B------:R-:W-:-:S02]  /*8c80*/  IADD3 R35, PT, PT, R22, R35, R30 ;  /* 0x0000002316237210 */ /* 0x000fc40007ffe01e */
[----:B------:R-:W-:Y:S02]  /*8c90*/  IADD3 R13, PT, PT, R34, R13, R25 ;  /* 0x0000000d220d7210 */ /* 0x000fe40007ffe019 */
[C-C-:B------:R-:W-:Y:S02]  /*8ca0*/  SHF.L.W.U32.HI R25, R15.reuse, 0x1a, R15.reuse ;  /* 0x0000001a0f197819 */ /* 0x140fe40000010e0f */
[C-C-:B------:R-:W-:Y:S02]  /*8cb0*/  SHF.L.W.U32.HI R34, R15.reuse, 0x15, R15.reuse ;  /* 0x000000150f227819 */ /* 0x140fe40000010e0f */
[----:B------:R-:W-:Y:S02]  /*8cc0*/  SHF.L.W.U32.HI R31, R15, 0x7, R15 ;  /* 0x000000070f1f7819 */ /* 0x000fe40000010e0f */
[----:B------:R-:W-:Y:S02]  /*8cd0*/  SHF.L.W.U32.HI R28, R13, 0xa, R13 ;  /* 0x0000000a0d1c7819 */ /* 0x000fe40000010e0d */
[----:B------:R-:W-:-:S02]  /*8ce0*/  LOP3.LUT R25, R31, R25, R34, 0x96, !PT ;  /* 0x000000191f197212 */ /* 0x000fc400078e9622 */
[----:B------:R-:W-:Y:S02]  /*8cf0*/  LOP3.LUT R31, R9, R15, R26, 0xb8, !PT ;  /* 0x0000000f091f7212 */ /* 0x000fe400078eb81a */
[--C-:B------:R-:W-:Y:S02]  /*8d00*/  SHF.L.W.U32.HI R34, R22, 0xf, R22.reuse ;  /* 0x0000000f16227819 */ /* 0x100fe40000010e16 */
[----:B------:R-:W-:Y:S02]  /*8d10*/  IADD3 R25, PT, PT, R10, R25, R31 ;  /* 0x000000190a197210 */ /* 0x000fe40007ffe01f */
[--C-:B------:R-:W-:Y:S02]  /*8d20*/  SHF.L.W.U32.HI R31, R22, 0xd, R22.reuse ;  /* 0x0000000d161f7819 */ /* 0x100fe40000010e16 */
[----:B------:R-:W-:Y:S02]  /*8d30*/  SHF.R.U32.HI R10, RZ, 0xa, R22 ;  /* 0x0000000aff0a7819 */ /* 0x000fe40000011616 */
[----:B------:R-:W-:-:S02]  /*8d40*/  IADD3 R25, PT, PT, R16, UR53, R25 ;  /* 0x0000003510197c10 */ /* 0x000fc4000fffe019 */
[----:B------:R-:W-:Y:S02]  /*8d50*/  LOP3.LUT R34, R10, R34, R31, 0x96, !PT ;  /* 0x000000220a227212 */ /* 0x000fe400078e961f */
[--C-:B------:R-:W-:Y:S01]  /*8d60*/  SHF.L.W.U32.HI R10, R0, 0xe, R0.reuse ;  /* 0x0000000e000a7819 */ /* 0x100fe20000010e00 */
[----:B------:R-:W-:Y:S01]  /*8d70*/  IMAD.IADD R20, R20, 0x1, R25 ;  /* 0x0000000114147824 */ /* 0x000fe200078e0219 */
[----:B------:R-:W-:Y:S01]  /*8d80*/  SHF.R.U32.HI R31, RZ, 0x3, R0 ;  /* 0x00000003ff1f7819 */ /* 0x000fe20000011600 */
[----:B------:R-:W-:Y:S01]  /*8d90*/  IMAD.IADD R11, R34, 0x1, R11 ;  /* 0x00000001220b7824 */ /* 0x000fe200078e020b */
[----:B------:R-:W-:Y:S02]  /*8da0*/  IADD3 R32, PT, PT, R17, R32, R21 ;  /* 0x0000002011207210 */ /* 0x000fe40007ffe015 */
[----:B------:R-:W-:Y:S02]  /*8db0*/  LOP3.LUT R19, R31, R19, R10, 0x96, !PT ;  /* 0x000000131f137212 */ /* 0x000fe400078e960a */
[----:B------:R-:W-:-:S02]  /*8dc0*/  SHF.L.W.U32.HI R10, R13, 0x1e, R13 ;  /* 0x0000001e0d0a7819 */ /* 0x000fc40000010e0d */
[----:B------:R-:W-:Y:S02]  /*8dd0*/  SHF.L.W.U32.HI R31, R13, 0x13, R13 ;  /* 0x000000130d1f7819 */ /* 0x000fe40000010e0d */
[----:B------:R-:W-:Y:S02]  /*8de0*/  IADD3 R19, PT, PT, R11, R19, R16 ;  /* 0x000000130b137210 */ /* 0x000fe40007ffe010 */
[----:B------:R-:W-:Y:S02]  /*8df0*/  LOP3.LUT R10, R28, R10, R31, 0x96, !PT ;  /* 0x0000000a1c0a7212 */ /* 0x000fe400078e961f */
[----:B------:R-:W-:Y:S02]  /*8e00*/  LOP3.LUT R28, R4, R23, R13, 0xe8, !PT ;  /* 0x00000017041c7212 */ /* 0x000fe400078ee80d */
[----:B------:R-:W-:Y:S02]  /*8e10*/  SHF.L.W.U32.HI R31, R20, 0x7, R20 ;  /* 0x00000007141f7819 */ /* 0x000fe40000010e14 */
[----:B------:R-:W-:-:S02]  /*8e20*/  IADD3 R10, PT, PT, R25, R10, R28 ;  /* 0x0000000a190a7210 */ /* 0x000fc40007ffe01c */
[C-C-:B------:R-:W-:Y:S02]  /*8e30*/  SHF.L.W.U32.HI R25, R20.reuse, 0x1a, R20.reuse ;  /* 0x0000001a14197819 */ /* 0x140fe40000010e14 */
[----:B------:R-:W-:Y:S02]  /*8e40*/  SHF.L.W.U32.HI R28, R20, 0x15, R20 ;  /* 0x00000015141c7819 */ /* 0x000fe40000010e14 */
[----:B------:R-:W-:Y:S02]  /*8e50*/  SHF.L.W.U32.HI R34, R10, 0x13, R10 ;  /* 0x000000130a227819 */ /* 0x000fe40000010e0a */
[----:B------:R-:W-:Y:S02]  /*8e60*/  LOP3.LUT R28, R31, R25, R28, 0x96, !PT ;  /* 0x000000191f1c7212 */ /* 0x000fe400078e961c */
[----:B------:R-:W-:Y:S02]  /*8e70*/  LOP3.LUT R25, R26, R20, R15, 0xb8, !PT ;  /* 0x000000141a197212 */ /* 0x000fe400078eb80f */
[----:B------:R-:W-:-:S02]  /*8e80*/  SHF.R.U32.HI R31, RZ, 0xa, R17 ;  /* 0x0000000aff1f7819 */ /* 0x000fc40000011611 */
[----:B------:R-:W-:Y:S02]  /*8e90*/  IADD3 R9, PT, PT, R9, R28, R25 ;  /* 0x0000001c09097210 */ /* 0x000fe40007ffe019 */
[C-C-:B------:R-:W-:Y:S02]  /*8ea0*/  SHF.L.W.U32.HI R28, R17.reuse, 0xf, R17.reuse ;  /* 0x0000000f111c7819 */ /* 0x140fe40000010e11 */
[----:B------:R-:W-:Y:S02]  /*8eb0*/  SHF.L.W.U32.HI R25, R17, 0xd, R17 ;  /* 0x0000000d11197819 */ /* 0x000fe40000010e11 */
[----:B------:R-:W-:Y:S02]  /*8ec0*/  SHF.R.U32.HI R16, RZ, 0x3, R24 ;  /* 0x00000003ff107819 */ /* 0x000fe40000011618 */
[----:B------:R-:W-:Y:S02]  /*8ed0*/  LOP3.LUT R28, R31, R28, R25, 0x96, !PT ;  /* 0x0000001c1f1c7212 */ /* 0x000fe400078e9619 */
[----:B------:R-:W-:-:S02]  /*8ee0*/  SHF.L.W.U32.HI R25, R10, 0x1e, R10 ;  /* 0x0000001e0a197819 */ /* 0x000fc40000010e0a */
[----:B------:R-:W-:Y:S01]  /*8ef0*/  SHF.L.W.U32.HI R31, R10, 0xa, R10 ;  /* 0x0000000a0a1f7819 */ /* 0x000fe20000010e0a */
[----:B------:R-:W-:-:S03]  /*8f00*/  IMAD.IADD R29, R28, 0x1, R29 ;  /* 0x000000011c1d7824 */ /* 0x000fc600078e021d */
[----:B------:R-:W-:Y:S02]  /*8f10*/  LOP3.LUT R25, R31, R25, R34, 0x96, !PT ;  /* 0x000000191f197212 */ /* 0x000fe400078e9622 */
[----:B------:R-:W-:Y:S02]  /*8f20*/  IADD3 R34, PT, PT, R0, UR54, R9 ;  /* 0x0000003600227c10 */ /* 0x000fe4000fffe009 */
        /* <DEDUP_REMOVED lines=13> */
[----:B------:R-:W-:Y:S02]  /*9000*/  SHF.R.U32.HI R26, RZ, 0xa, R11 ;  /* 0x0000000aff1a7819 */ /* 0x000fe4000001160b */
[----:B------:R-:W-:Y:S02]  /*9010*/  IADD3 R25, PT, PT, R24, UR55, R25 ;  /* 0x0000003718197c10 */ /* 0x000fe4000fffe019 */
[----:B------:R-:W-:-:S02]  /*9020*/  LOP3.LUT R34, R26, R34, R31, 0x96, !PT ;  /* 0x000000221a227212 */ /* 0x000fc400078e961f */
[C-C-:B------:R-:W-:Y:S02]  /*9030*/  SHF.L.W.U32.HI R26, R9.reuse, 0x1e, R9.reuse ;  /* 0x0000001e091a7819 */ /* 0x140fe40000010e09 */
[----:B------:R-:W-:Y:S01]  /*9040*/  SHF.L.W.U32.HI R31, R9, 0x13, R9 ;  /* 0x00000013091f7819 */ /* 0x000fe20000010e09 */
[----:B------:R-:W-:-:S03]  /*9050*/  IMAD.IADD R27, R34, 0x1, R27 ;  /* 0x00000001221b7824 */ /* 0x000fc600078e021b */
        /* <DEDUP_REMOVED lines=11> */
[--C-:B------:R-:W-:Y:S02]  /*9110*/  SHF.L.W.U32.HI R4, R29, 0xd, R29.reuse ;  /* 0x0000000d1d047819 */ /* 0x100fe40000010e1d */
[----:B------:R-:W-:-:S04]  /*9120*/  SHF.R.U32.HI R25, RZ, 0xa, R29 ;  /* 0x0000000aff197819 */ /* 0x000fc8000001161d */
[----:B------:R-:W-:Y:S02]  /*9130*/  LOP3.LUT R33, R25, R33, R4, 0x96, !PT ;  /* 0x0000002119217212 */ /* 0x000fe400078e9604 */
[C-C-:B------:R-:W-:Y:S02]  /*9140*/  SHF.L.W.U32.HI R4, R26.reuse, 0x1e, R26.reuse ;  /* 0x0000001e1a047819 */ /* 0x140fe40000010e1a */
[----:B------:R-:W-:-:S04]  /*9150*/  SHF.L.W.U32.HI R25, R26, 0x13, R26 ;  /* 0x000000131a197819 */ /* 0x000fc80000010e1a */
[----:B------:R-:W-:Y:S02]  /*9160*/  LOP3.LUT R25, R31, R4, R25, 0x96, !PT ;  /* 0x000000041f197212 */ /* 0x000fe400078e9619 */
[----:B------:R-:W-:-:S05]  /*9170*/  IADD3 R4, PT, PT, R14, UR56, R15 ;  /* 0x000000380e047c10 */ /* 0x000fca000fffe00f */
        /* <DEDUP_REMOVED lines=8> */
[C-C-:B------:R-:W-:Y:S02]  /*9200*/  SHF.L.W.U32.HI R15, R27.reuse, 0xf, R27.reuse ;  /* 0x0000000f1b0f7819 */ /* 0x140fe40000010e1b */
[----:B------:R-:W-:Y:S02]  /*9210*/  IADD3 R20, PT, PT, R20, R13, R4 ;  /* 0x0000000d14147210 */ /* 0x000fe40007ffe004 */
[--C-:B------:R-:W-:Y:S02]  /*9220*/  SHF.L.W.U32.HI R4, R27, 0xd, R27.reuse ;  /* 0x0000000d1b047819 */ /* 0x100fe40000010e1b */
[----:B------:R-:W-:-:S04]  /*9230*/  SHF.R.U32.HI R13, RZ, 0xa, R27 ;  /* 0x0000000aff0d7819 */ /* 0x000fc8000001161b */
[----:B------:R-:W-:Y:S01]  /*9240*/  LOP3.LUT R15, R13, R15, R4, 0x96, !PT ;  /* 0x0000000f0d0f7212 */ /* 0x000fe200078e9604 */
[----:B------:R-:W-:Y:S01]  /*9250*/  IMAD.IADD R13, R33, 0x1, R6 ;  /* 0x00000001210d7824 */ /* 0x000fe200078e0206 */
[C-C-:B------:R-:W-:Y:S02]  /*9260*/  SHF.L.W.U32.HI R4, R25.reuse, 0x1e, R25.reuse ;  /* 0x0000001e19047819 */ /* 0x140fe40000010e19 */
[--C-:B------:R-:W-:Y:S01]  /*9270*/  SHF.L.W.U32.HI R33, R25, 0x13, R25.reuse ;  /* 0x0000001319217819 */ /* 0x100fe20000010e19 */
[----:B------:R-:W-:Y:S01]  /*9280*/  IMAD.IADD R8, R15, 0x1, R8 ;  /* 0x000000010f087824 */ /* 0x000fe200078e0208 */
[----:B------:R-:W-:-:S04]  /*9290*/  SHF.L.W.U32.HI R6, R25, 0xa, R25 ;  /* 0x0000000a19067819 */ /* 0x000fc80000010e19 */
[----:B------:R-:W-:Y:S02]  /*92a0*/  LOP3.LUT R6, R6, R4, R33, 0x96, !PT ;  /* 0x0000000406067212 */ /* 0x000fe400078e9621 */
        /* <DEDUP_REMOVED lines=10> */
[--C-:B------:R-:W-:Y:S02]  /*9350*/  SHF.L.W.U32.HI R33, R13, 0xd, R13.reuse ;  /* 0x0000000d0d217819 */ /* 0x100fe40000010e0d */
[----:B------:R-:W-:Y:S02]  /*9360*/  IADD3 R23, PT, PT, R23, R4, R20 ;  /* 0x0000000417177210 */ /* 0x000fe40007ffe014 */
[--C-:B------:R-:W-:Y:S02]  /*9370*/  SHF.L.W.U32.HI R4, R13, 0xf, R13.reuse ;  /* 0x0000000f0d047819 */ /* 0x100fe40000010e0d */
[----:B------:R-:W-:-:S04]  /*9380*/  SHF.R.U32.HI R20, RZ, 0xa, R13 ;  /* 0x0000000aff147819 */ /* 0x000fc8000001160d */
[----:B------:R-:W-:Y:S02]  /*9390*/  LOP3.LUT R4, R20, R4, R33, 0x96, !PT ;  /* 0x0000000414047212 */ /* 0x000fe400078e9621 */
[C-C-:B------:R-:W-:Y:S02]  /*93a0*/  SHF.L.W.U32.HI R20, R6.reuse, 0x1e, R6.reuse ;  /* 0x0000001e06147819 */ /* 0x140fe40000010e06 */
[----:B------:R-:W-:Y:S01]  /*93b0*/  SHF.L.W.U32.HI R33, R6, 0x13, R6 ;  /* 0x0000001306217819 */ /* 0x000fe20000010e06 */
[----:B------:R-:W-:-:S03]  /*93c0*/  IMAD.IADD R35, R4, 0x1, R35 ;  /* 0x0000000104237824 */ /* 0x000fc600078e0223 */
        /* <DEDUP_REMOVED lines=11> */
[----:B------:R-:W-:Y:S02]  /*9480*/  IADD3 R33, PT, PT, R28, R33, R20 ;  /* 0x000000211c217210 */ /* 0x000fe40007ffe014 */
[C-C-:B------:R-:W-:Y:S02]  /*9490*/  SHF.L.W.U32.HI R20, R23.reuse, 0x1e, R23.reuse ;  /* 0x0000001e17147819 */ /* 0x140fe40000010e17 */
[----:B------:R-:W-:Y:S02]  /*94a0*/  SHF.L.W.U32.HI R28, R23, 0xa, R23 ;  /* 0x0000000a171c7819 */ /* 0x000fe40000010e17 */
[----:B------:R-:W-:Y:S02]  /*94b0*/  IADD3 R33, PT, PT, R12, UR59, R33 ;  /* 0x0000003b0c217c10 */ /* 0x000fe4000fffe021 */
        /* <DEDUP_REMOVED lines=9> */
[----:B------:R-:W-:Y:S02]  /*9550*/  LOP3.LUT R33, R23, R6, R20, 0xe8, !PT ;  /* 0x0000000617217212 */ /* 0x000fe400078ee814 */
[----:B------:R-:W-:Y:S02]  /*9560*/  IADD3 R31, PT, PT, R31, R28, R30 ;  /* 0x0000001c1f1f7210 */ /* 0x000fe40007ffe01e */
[----:B------:R-:W-:Y:S02]  /*9570*/  SHF.L.W.U32.HI R28, R20, 0x1e, R20 ;  /* 0x0000001e141c7819 */ /* 0x000fe40000010e14 */
[----:B------:R-:W-:-:S02]  /*9580*/  IADD3 R22, PT, PT, R22, UR60, R31 ;  /* 0x0000003c16167c10 */ /* 0x000fc4000fffe01f */
[C-C-:B------:R-:W-:Y:S02]  /*9590*/  SHF.L.W.U32.HI R31, R20.reuse, 0x13, R20.reuse ;  /* 0x00000013141f7819 */ /* 0x140fe40000010e14 */
[----:B------:R-:W-:Y:S01]  /*95a0*/  SHF.L.W.U32.HI R30, R20, 0xa, R20 ;  /* 0x0000000a141e7819 */ /* 0x000fe20000010e14 */
[----:B------:R-:W-:-:S03]  /*95b0*/  IMAD.IADD R25, R25, 0x1, R22 ;  /* 0x0000000119197824 */ /* 0x000fc600078e0216 */
[----:B------:R-:W-:Y:S02]  /*95c0*/  LOP3.LUT R31, R30, R28, R31, 0x96, !PT ;  /* 0x0000001c1e1f7212 */ /* 0x000fe400078e961f */
[C---:B------:R-:W-:Y:S02]  /*95d0*/  SHF.L.W.U32.HI R28, R25.reuse, 0x7, R25 ;  /* 0x00000007191c7819 */ /* 0x040fe40000010e19 */
[----:B------:R-:W-:Y:S02]  /*95e0*/  IADD3 R33, PT, PT, R22, R31, R33 ;  /* 0x0000001f16217210 */ /* 0x000fe40007ffe021 */
[C-C-:B------:R-:W-:Y:S02]  /*95f0*/  SHF.L.W.U32.HI R22, R25.reuse, 0x1a, R25.reuse ;  /* 0x0000001a19167819 */ /* 0x140fe40000010e19 */
[----:B------:R-:W-:Y:S02]  /*9600*/  SHF.L.W.U32.HI R31, R25, 0x15, R25 ;  /* 0x00000015191f7819 */ /* 0x000fe40000010e19 */
[----:B------:R-:W-:-:S02]  /*9610*/  LOP3.LUT R30, R20, R23, R33, 0xe8, !PT ;  /* 0x00000017141e7212 */ /* 0x000fc400078ee821 */
[----:B------:R-:W-:Y:S02]  /*9620*/  LOP3.LUT R31, R28, R22, R31, 0x96, !PT ;  /* 0x000000161c1f7212 */ /* 0x000fe400078e961f */
[----:B------:R-:W-:Y:S02]  /*9630*/  LOP3.LUT R22, R9, R25, R26, 0xb8, !PT ;  /* 0x0000001909167212 */ /* 0x000fe400078eb81a */
[C-C-:B------:R-:W-:Y:S02]  /*9640*/  SHF.L.W.U32.HI R28, R33.reuse, 0xa, R33.reuse ;  /* 0x0000000a211c7819 */ /* 0x140fe40000010e21 */
[----:B------:R-:W-:Y:S02]  /*9650*/  IADD3 R22, PT, PT, R10, R31, R22 ;  /* 0x0000001f0a167210 */ /* 0x000fe40007ffe016 */
[C-C-:B------:R-:W-:Y:S02]  /*9660*/  SHF.L.W.U32.HI R10, R33.reuse, 0x1e, R33.reuse ;  /* 0x0000001e210a7819 */ /* 0x140fe40000010e21 */
[----:B------:R-:W-:-:S04]  /*9670*/  SHF.L.W.U32.HI R31, R33, 0x13, R33 ;  /* 0x00000013211f7819 */ /* 0x000fc80000010e21 */
[----:B------:R-:W-:Y:S02]  /*9680*/  LOP3.LUT R28, R28, R10, R31, 0x96, !PT ;  /* 0x0000000a1c1c7212 */ /* 0x000fe400078e961f */
[----:B------:R-:W-:Y:S02]  /*9690*/  IADD3 R31, PT, PT, R17, UR61, R22 ;  /* 0x0000003d111f7c10 */ /* 0x000fe4000fffe016 */
[----:B------:R-:W-:Y:S02]  /*96a0*/  SHF.L.W.U32.HI R17, R24, 0x19, R24 ;  /* 0x0000001918117819 */ /* 0x000fe40000010e18 */
[----:B------:R-:W-:Y:S01]  /*96b0*/  IADD3 R30, PT, PT, R31, R28, R30 ;  /* 0x0000001c1f1e7210 */ /* 0x000fe20007ffe01e */
[----:B------:R-:W-:-:S03]  /*96c0*/  IMAD.IADD R10, R6, 0x1, R31 ;  /* 0x00000001060a7824 */ /* 0x000fc600078e021f */
[----:B------:R-:W-:Y:S02]  /*96d0*/  SHF.L.W.U32.HI R28, R30, 0xa, R30 ;  /* 0x0000000a1e1c7819 */ /* 0x000fe40000010e1e */
[C-C-:B------:R-:W-:Y:S02]  /*96e0*/  SHF.L.W.U32.HI R6, R10.reuse, 0x1a, R10.reuse ;  /* 0x0000001a0a067819 */ /* 0x140fe40000010e0a */
[C-C-:B------:R-:W-:Y:S02]  /*96f0*/  SHF.L.W.U32.HI R31, R10.reuse, 0x15, R10.reuse ;  /* 0x000000150a1f7819 */ /* 0x140fe40000010e0a */
[----:B------:R-:W-:-:S04]  /*9700*/  SHF.L.W.U32.HI R22, R10, 0x7, R10 ;  /* 0x000000070a167819 */ /* 0x000fc80000010e0a */
        /* <DEDUP_REMOVED lines=30> */
[C-C-:B------:R-:W-:Y:S02]  /*98f0*/  SHF.L.W.U32.HI R26, R6.reuse, 0xa, R6.reuse ;  /* 0x0000000a061a7819 */ /* 0x140fe40000010e06 */
[----:B------:R-:W-:Y:S02]  /*9900*/  IADD3 R20, PT, PT, R25, R20, R9 ;  /* 0x0000001419147210 */ /* 0x000fe40007ffe009 */
[----:B------:R-:W-:Y:S02]  /*9910*/  SHF.L.W.U32.HI R9, R6, 0x13, R6 ;  /* 0x0000001306097819 */ /* 0x000fe40000010e06 */
[----:B------:R-:W-:Y:S02]  /*9920*/  IADD3 R25, PT, PT, R27, UR64, R20 ;  /* 0x000000401b197c10 */ /* 0x000fe4000fffe014 */
[----:B------:R-:W-:-:S03]  /*9930*/  LOP3.LUT R28, R26, R28, R9, 0x96, !PT ;  /* 0x0000001c1a1c7212 */ /* 0x000fc600078e9609 */
[----:B------:R-:W-:-:S05]  /*9940*/  IMAD.IADD R20, R33, 0x1, R25 ;  /* 0x0000000121147824 */ /* 0x000fca00078e0219 */
        /* <DEDUP_REMOVED lines=24> */
[----:B------:R-:W-:-:S04]  /*9ad0*/  IADD3 R4, PT, PT, R31, R4, R15 ;  /* 0x000000041f047210 */ /* 0x000fc80007ffe00f */
[----:B------:R-:W-:Y:S02]  /*9ae0*/  IADD3 R15, PT, PT, R35, UR67, R4 ;  /* 0x00000043230f7c10 */ /* 0x000fe4000fffe004 */
[----:B------:R-:W-:-:S03]  /*9af0*/  SHF.L.W.U32.HI R4, R24, 0xe, R24 ;  /* 0x0000000e18047819 */ /* 0x000fc60000010e18 */
[----:B------:R-:W-:Y:S01]  /*9b00*/  IMAD.IADD R11, R6, 0x1, R15 ;  /* 0x00000001060b7824 */ /* 0x000fe200078e020f */
[----:B------:R-:W-:Y:S02]  /*9b10*/  LOP3.LUT R17, R16, R17, R4, 0x96, !PT ;  /* 0x0000001110117212 */ /* 0x000fe400078e9604 */
[--C-:B------:R-:W-:Y:S02]  /*9b20*/  SHF.L.W.U32.HI R4, R8, 0xf, R8.reuse ;  /* 0x0000000f08047819 */ /* 0x100fe40000010e08 */
[C-C-:B------:R-:W-:Y:S02]  /*9b30*/  SHF.L.W.U32.HI R21, R11.reuse, 0x1a, R11.reuse ;  /* 0x0000001a0b157819 */ /* 0x140fe40000010e0b */
[C-C-:B------:R-:W-:Y:S02]  /*9b40*/  SHF.L.W.U32.HI R28, R11.reuse, 0x15, R11.reuse ;  /* 0x000000150b1c7819 */ /* 0x140fe40000010e0b */
[----:B------:R-:W-:Y:S02]  /*9b50*/  SHF.L.W.U32.HI R30, R11, 0x7, R11 ;  /* 0x000000070b1e7819 */ /* 0x000fe40000010e0b */
[----:B------:R-:W-:-:S02]  /*9b60*/  SHF.R.U32.HI R16, RZ, 0xa, R8 ;  /* 0x0000000aff107819 */ /* 0x000fc40000011608 */
[----:B------:R-:W-:Y:S02]  /*9b70*/  LOP3.LUT R31, R30, R21, R28, 0x96, !PT ;  /* 0x000000151e1f7212 */ /* 0x000fe400078e961c */
[----:B------:R-:W-:Y:S02]  /*9b80*/  SHF.L.W.U32.HI R21, R8, 0xd, R8 ;  /* 0x0000000d08157819 */ /* 0x000fe40000010e08 */
[----:B------:R-:W-:Y:S02]  /*9b90*/  LOP3.LUT R28, R9, R11, R26, 0xb8, !PT ;  /* 0x0000000b091c7212 */ /* 0x000fe400078eb81a */
[----:B------:R-:W-:Y:S02]  /*9ba0*/  LOP3.LUT R21, R16, R4, R21, 0x96, !PT ;  /* 0x0000000410157212 */ /* 0x000fe400078e9615 */
[----:B------:R-:W-:Y:S02]  /*9bb0*/  IADD3 R33, PT, PT, R20, R31, R28 ;  /* 0x0000001f14217210 */ /* 0x000fe40007ffe01c */
[--C-:B------:R-:W-:Y:S01]  /*9bc0*/  SHF.L.W.U32.HI R20, R35, 0xf, R35.reuse ;  /* 0x0000000f23147819 */ /* 0x100fe20000010e23 */
[----:B------:R-:W-:Y:S01]  /*9bd0*/  IMAD.IADD R32, R21, 0x1, R32 ;  /* 0x0000000115207824 */ /* 0x000fe200078e0220 */
[----:B------:R-:W-:-:S02]  /*9be0*/  SHF.L.W.U32.HI R31, R35, 0xd, R35 ;  /* 0x0000000d231f7819 */ /* 0x000fc40000010e23 */
[----:B------:R-:W-:Y:S02]  /*9bf0*/  SHF.R.U32.HI R4, RZ, 0xa, R35 ;  /* 0x0000000aff047819 */ /* 0x000fe40000011623 */
[C---:B------:R-:W-:Y:S02]  /*9c00*/  SHF.L.W.U32.HI R21, R25.reuse, 0x1e, R25 ;  /* 0x0000001e19157819 */ /* 0x040fe40000010e19 */
[----:B------:R-:W-:Y:S02]  /*9c10*/  LOP3.LUT R20, R4, R20, R31, 0x96, !PT ;  /* 0x0000001404147212 */ /* 0x000fe400078e961f */
[----:B------:R-:W-:Y:S02]  /*9c20*/  IADD3 R4, PT, PT, R32, UR68, R33 ;  /* 0x0000004420047c10 */ /* 0x000fe4000fffe021 */
[C---:B------:R-:W-:Y:S01]  /*9c30*/  SHF.L.W.U32.HI R28, R25.reuse, 0x13, R25 ;  /* 0x00000013191c7819 */ /* 0x040fe20000010e19 */
[----:B------:R-:W-:Y:S01]  /*9c40*/  IMAD.IADD R19, R20, 0x1, R19 ;  /* 0x0000000114137824 */ /* 0x000fe200078e0213 */
[C---:B------:R-:W-:Y:S01]  /*9c50*/  SHF.L.W.U32.HI R30, R25.reuse, 0xa, R25 ;  /* 0x0000000a191e7819 */ /* 0x040fe20000010e19 */
[----:B------:R-:W-:Y:S01]  /*9c60*/  IMAD.IADD R16, R25, 0x1, R4 ;  /* 0x0000000119107824 */ /* 0x000fe200078e0204 */
[----:B------:R-:W-:-:S02]  /*9c70*/  IADD3 R0, PT, PT, R29, R17, R0 ;  /* 0x000000111d007210 */ /* 0x000fc40007ffe000 */
[----:B------:R-:W-:Y:S02]  /*9c80*/  LOP3.LUT R21, R30, R21, R28, 0x96, !PT ;  /* 0x000000151e157212 */ /* 0x000fe400078e961c */
[C-C-:B------:R-:W-:Y:S02]  /*9c90*/  SHF.L.W.U32.HI R28, R16.reuse, 0x1a, R16.reuse ;  /* 0x0000001a101c7819 */ /* 0x140fe40000010e10 */
[C-C-:B------:R-:W-:Y:S02]  /*9ca0*/  SHF.L.W.U32.HI R31, R16.reuse, 0x15, R16.reuse ;  /* 0x00000015101f7819 */ /* 0x140fe40000010e10 */
[----:B------:R-:W-:Y:S02]  /*9cb0*/  SHF.L.W.U32.HI R30, R16, 0x7, R16 ;  /* 0x00000007101e7819 */ /* 0x000fe40000010e10 */
[----:B------:R-:W-:Y:S02]  /*9cc0*/  IADD3 R10, PT, PT, R10, R21, R23 ;  /* 0x000000150a0a7210 */ /* 0x000fe40007ffe017 */
[----:B------:R-:W-:-:S02]  /*9cd0*/  LOP3.LUT R28, R30, R28, R31, 0x96, !PT ;  /* 0x0000001c1e1c7212 */ /* 0x000fc400078e961f */
[----:B------:R-:W-:Y:S02]  /*9ce0*/  LOP3.LUT R30, R26, R16, R11, 0xb8, !PT ;  /* 0x000000101a1e7212 */ /* 0x000fe400078eb80b */
[C---:B------:R-:W-:Y:S02]  /*9cf0*/  SHF.L.W.U32.HI R21, R32.reuse, 0xf, R32 ;  /* 0x0000000f20157819 */ /* 0x040fe40000010e20 */
[----:B------:R-:W-:Y:S02]  /*9d00*/  IADD3 R28, PT, PT, R9, R28, R30 ;  /* 0x0000001c091c7210 */ /* 0x000fe40007ffe01e */
[----:B------:R-:W-:Y:S02]  /*9d10*/  SHF.L.W.U32.HI R20, R32, 0xd, R32 ;  /* 0x0000000d20147819 */ /* 0x000fe40000010e20 */
[----:B------:R-:W-:Y:S02]  /*9d20*/  IADD3 R9, PT, PT, R19, UR69, R28 ;  /* 0x0000004513097c10 */ /* 0x000fe4000fffe01c */
[----:B------:R-:W-:-:S02]  /*9d30*/  SHF.R.U32.HI R32, RZ, 0xa, R32 ;  /* 0x0000000aff207819 */ /* 0x000fc40000011620 */
[C---:B------:R-:W-:Y:S01]  /*9d40*/  SHF.L.W.U32.HI R23, R10.reuse, 0x1e, R10 ;  /* 0x0000001e0a177819 */ /* 0x040fe20000010e0a */
[----:B------:R-:W-:Y:S01]  /*9d50*/  IMAD.IADD R17, R10, 0x1, R9 ;  /* 0x000000010a117824 */ /* 0x000fe200078e0209 */
[----:B------:R-:W-:Y:S02]  /*9d60*/  LOP3.LUT R21, R32, R21, R20, 0x96, !PT ;  /* 0x0000001520157212 */ /* 0x000fe400078e9614 */
[----:B------:R-:W-:Y:S02]  /*9d70*/  SHF.L.W.U32.HI R20, R10, 0x13, R10 ;  /* 0x000000130a147819 */ /* 0x000fe40000010e0a */
[C-C-:B------:R-:W-:Y:S02]  /*9d80*/  SHF.L.W.U32.HI R29, R17.reuse, 0x1a, R17.reuse ;  /* 0x0000001a111d7819 */ /* 0x140fe40000010e11 */
[C-C-:B------:R-:W-:Y:S02]  /*9d90*/  SHF.L.W.U32.HI R30, R17.reuse, 0x15, R17.reuse ;  /* 0x00000015111e7819 */ /* 0x140fe40000010e11 */
[----:B------:R-:W-:-:S02]  /*9da0*/  SHF.L.W.U32.HI R31, R17, 0x7, R17 ;  /* 0x00000007111f7819 */ /* 0x000fc40000010e11 */
[----:B------:R-:W-:Y:S02]  /*9db0*/  SHF.L.W.U32.HI R28, R10, 0xa, R10 ;  /* 0x0000000a0a1c7819 */ /* 0x000fe40000010e0a */
[----:B------:R-:W-:Y:S02]  /*9dc0*/  LOP3.LUT R31, R31, R29, R30, 0x96, !PT ;  /* 0x0000001d1f1f7212 */ /* 0x000fe400078e961e */
[----:B------:R-:W-:Y:S02]  /*9dd0*/  LOP3.LUT R32, R11, R17, R16, 0xb8, !PT ;  /* 0x000000110b207212 */ /* 0x000fe400078eb810 */
[----:B------:R-:W-:Y:S01]  /*9de0*/  LOP3.LUT R30, R25, R6, R10, 0xe8, !PT ;  /* 0x00000006191e7212 */ /* 0x000fe200078ee80a */
[----:B------:R-:W-:Y:S01]  /*9df0*/  IMAD.IADD R6, R21, 0x1, R0 ;  /* 0x0000000115067824 */ /* 0x000fe200078e0200 */
[----:B------:R-:W-:Y:S02]  /*9e00*/  LOP3.LUT R23, R28, R23, R20, 0x96, !PT ;  /* 0x000000171c177212 */ /* 0x000fe400078e9614 */
[----:B------:R-:W-:-:S02]  /*9e10*/  SHF.L.W.U32.HI R20, R14, 0x19, R14 ;  /* 0x000000190e147819 */ /* 0x000fc40000010e0e */
[--C-:B------:R-:W-:Y:S02]  /*9e20*/  SHF.L.W.U32.HI R29, R14, 0xe, R14.reuse ;  /* 0x0000000e0e1d7819 */ /* 0x100fe40000010e0e */
[----:B------:R-:W-:Y:S02]  /*9e30*/  SHF.R.U32.HI R28, RZ, 0x3, R14 ;  /* 0x00000003ff1c7819 */ /* 0x000fe4000001160e */
[----:B------:R-:W-:Y:S02]  /*9e40*/  IADD3 R31, PT, PT, R26, R31, R32 ;  /* 0x0000001f1a1f7210 */ /* 0x000fe40007ffe020 */
[----:B------:R-:W-:Y:S02]  /*9e50*/  LOP3.LUT R20, R28, R20, R29, 0x96, !PT ;  /* 0x000000141c147212 */ /* 0x000fe400078e961d */
[----:B------:R-:W-:Y:S02]  /*9e60*/  IADD3 R21, PT, PT, R22, R23, R30 ;  /* 0x0000001716157210 */ /* 0x000fe40007ffe01e */
[----:B------:R-:W-:-:S02]  /*9e70*/  IADD3 R0, PT, PT, R6, UR70, R31 ;  /* 0x0000004606007c10 */ /* 0x000fc4000fffe01f */
[----:B------:R-:W-:Y:S02]  /*9e80*/  IADD3 R24, PT, PT, R27, R20, R24 ;  /* 0x000000141b187210 */ /* 0x000fe40007ffe018 */
[--C-:B------:R-:W-:Y:S01]  /*9e90*/  SHF.L.W.U32.HI R22, R19, 0xf, R19.reuse ;  /* 0x0000000f13167819 */ /* 0x100fe20000010e13 */
[----:B------:R-:W-:Y:S01]  /*9ea0*/  IMAD.IADD R20, R21, 0x1, R0 ;  /* 0x0000000115147824 */ /* 0x000fe200078e0200 */
[--C-:B------:R-:W-:Y:S02]  /*9eb0*/  SHF.L.W.U32.HI R23, R19, 0xd, R19.reuse ;  /* 0x0000000d13177819 */ /* 0x100fe40000010e13 */
[----:B------:R-:W-:Y:S02]  /*9ec0*/  SHF.R.U32.HI R19, RZ, 0xa, R19 ;  /* 0x0000000aff137819 */ /* 0x000fe40000011613 */
[C-C-:B------:R-:W-:Y:S02]  /*9ed0*/  SHF.L.W.U32.HI R27, R20.reuse, 0x1a, R20.reuse ;  /* 0x0000001a141b7819 */ /* 0x140fe40000010e14 */
[----:B------:R-:W-:-:S02]  /*9ee0*/  SHF.L.W.U32.HI R28, R20, 0x15, R20 ;  /* 0x00000015141c7819 */ /* 0x000fc40000010e14 */
[----:B------:R-:W-:Y:S02]  /*9ef0*/  SHF.L.W.U32.HI R29, R20, 0x7, R20 ;  /* 0x00000007141d7819 */ /* 0x000fe40000010e14 */
[----:B------:R-:W-:Y:S02]  /*9f00*/  LOP3.LUT R19, R19, R22, R23, 0x96, !PT ;  /* 0x0000001613137212 */ /* 0x000fe400078e9617 */
[C-C-:B------:R-:W-:Y:S02]  /*9f10*/  SHF.L.W.U32.HI R22, R21.reuse, 0x1e, R21.reuse ;  /* 0x0000001e15167819 */ /* 0x140fe40000010e15 */
[--C-:B------:R-:W-:Y:S01]  /*9f20*/  SHF.L.W.U32.HI R23, R21, 0x13, R21.reuse ;  /* 0x0000001315177819 */ /* 0x100fe20000010e15 */
[----:B------:R-:W-:Y:S01]  /*9f30*/  IMAD.IADD R19, R19, 0x1, R24 ;  /* 0x0000000113137824 */ /* 0x000fe200078e0218 */
[----:B------:R-:W-:Y:S02]  /*9f40*/  SHF.L.W.U32.HI R26, R21, 0xa, R21 ;  /* 0x0000000a151a7819 */ /* 0x000fe40000010e15 */
[----:B------:R-:W-:-:S02]  /*9f50*/  LOP3.LUT R28, R29, R27, R28, 0x96, !PT ;  /* 0x0000001b1d1c7212 */ /* 0x000fc400078e961c */
[----:B------:R-:W-:Y:S02]  /*9f60*/  LOP3.LUT R27, R16, R20, R17, 0xb8, !PT ;  /* 0x00000014101b7212 */ /* 0x000fe400078eb811 */
[----:B------:R-:W-:Y:S02]  /*9f70*/  LOP3.LUT R26, R26, R22, R23, 0x96, !PT ;  /* 0x000000161a1a7212 */ /* 0x000fe400078e9617 */
[C-C-:B------:R-:W-:Y:S02]  /*9f80*/  SHF.L.W.U32.HI R22, R7.reuse, 0x19, R7.reuse ;  /* 0x0000001907167819 */ /* 0x140fe40000010e07 */
[--C-:B------:R-:W-:Y:S02]  /*9f90*/  SHF.L.W.U32.HI R23, R7, 0xe, R7.reuse ;  /* 0x0000000e07177819 */ /* 0x100fe40000010e07 */
[----:B------:R-:W-:Y:S02]  /*9fa0*/  SHF.R.U32.HI R24, RZ, 0x3, R7 ;  /* 0x00000003ff187819 */ /* 0x000fe40000011607 */
[----:B------:R-:W-:-:S02]  /*9fb0*/  LOP3.LUT R25, R10, R25, R21, 0xe8, !PT ;  /* 0x000000190a197212 */ /* 0x000fc400078ee815 */
[----:B------:R-:W-:Y:S02]  /*9fc0*/  IADD3 R28, PT, PT, R11, R28, R27 ;  /* 0x0000001c0b1c7210 */ /* 0x000fe40007ffe01b */
[----:B------:R-:W-:Y:S02]  /*9fd0*/  LOP3.LUT R23, R24, R22, R23, 0x96, !PT ;  /* 0x0000001618177212 */ /* 0x000fe400078e9617 */
[----:B------:R-:W-:Y:S02]  /*9fe0*/  IADD3 R22, PT, PT, R15, R26, R25 ;  /* 0x0000001a0f167210 */ /* 0x000fe40007ffe019 */
[----:B------:R-:W-:Y:S02]  /*9ff0*/  IADD3 R11, PT, PT, R19, UR71, R28 ;  /* 0x00000047130b7c10 */ /* 0x000fe4000fffe01c */
[C-C-:B------:R-:W-:Y:S02]  /*a000*/  SHF.L.W.U32.HI R15, R6.reuse, 0xf, R6.reuse ;  /* 0x0000000f060f7819 */ /* 0x140fe40000010e06 */
[--C-:B------:R-:W-:Y:S01]  /*a010*/  SHF.L.W.U32.HI R24, R6, 0xd, R6.reuse ;  /* 0x0000000d06187819 */ /* 0x100fe20000010e06 */
[----:B------:R-:W-:Y:S01]  /*a020*/  IMAD.IADD R11, R22, 0x1, R11 ;  /* 0x00000001160b7824 */ /* 0x000fe200078e020b */
[----:B------:R-:W-:-:S02]  /*a030*/  SHF.R.U32.HI R25, RZ, 0xa, R6 ;  /* 0x0000000aff197819 */ /* 0x000fc40000011606 */
[C-C-:B------:R-:W-:Y:S02]  /*a040*/  SHF.L.W.U32.HI R26, R22.reuse, 0x1e, R22.reuse ;  /* 0x0000001e161a7819 */ /* 0x140fe40000010e16 */
[C-C-:B------:R-:W-:Y:S02]  /*a050*/  SHF.L.W.U32.HI R27, R22.reuse, 0x13, R22.reuse ;  /* 0x00000013161b7819 */ /* 0x140fe40000010e16 */
[----:B------:R-:W-:Y:S02]  /*a060*/  SHF.L.W.U32.HI R28, R22, 0xa, R22 ;  /* 0x0000000a161c7819 */ /* 0x000fe40000010e16 */
[----:B------:R-:W-:Y:S02]  /*a070*/  LOP3.LUT R15, R25, R15, R24, 0x96, !PT ;  /* 0x0000000f190f7212 */ /* 0x000fe400078e9618 */
[----:B------:R-:W-:Y:S02]  /*a080*/  LOP3.LUT R27, R28, R26, R27, 0x96, !PT ;  /* 0x0000001a1c1b7212 */ /* 0x000fe400078e961b */
[----:B------:R-:W-:-:S02]  /*a090*/  SHF.L.W.U32.HI R24, R11, 0x1a, R11 ;  /* 0x0000001a0b187819 */ /* 0x000fc40000010e0b */
[C-C-:B------:R-:W-:Y:S02]  /*a0a0*/  SHF.L.W.U32.HI R25, R11.reuse, 0x15, R11.reuse ;  /* 0x000000150b197819 */ /* 0x140fe40000010e0b */
[----:B------:R-:W-:Y:S02]  /*a0b0*/  SHF.L.W.U32.HI R26, R11, 0x7, R11 ;  /* 0x000000070b1a7819 */ /* 0x000fe40000010e0b */
[----:B------:R-:W-:Y:S02]  /*a0c0*/  IADD3 R6, PT, PT, R13, R23, R14 ;  /* 0x000000170d067210 */ /* 0x000fe40007ffe00e */
[----:B------:R-:W-:Y:S02]  /*a0d0*/  LOP3.LUT R25, R26, R24, R25, 0x96, !PT ;  /* 0x000000181a197212 */ /* 0x000fe400078e9619 */
[----:B------:R-:W-:Y:S01]  /*a0e0*/  LOP3.LUT R24, R17, R11, R20, 0xb8, !PT ;  /* 0x0000000b11187212 */ /* 0x000fe200078eb814 */
[----:B------:R-:W-:Y:S01]  /*a0f0*/  IMAD.IADD R6, R15, 0x1, R6 ;  /* 0x000000010f067824 */ /* 0x000fe200078e0206 */
[----:B------:R-:W-:-:S02]  /*a100*/  SHF.L.W.U32.HI R13, R18, 0x19, R18 ;  /* 0x00000019120d7819 */ /* 0x000fc40000010e12 */
[--C-:B------:R-:W-:Y:S02]  /*a110*/  SHF.L.W.U32.HI R14, R18, 0xe, R18.reuse ;  /* 0x0000000e120e7819 */ /* 0x100fe40000010e12 */
[----:B------:R-:W-:Y:S02]  /*a120*/  SHF.R.U32.HI R23, RZ, 0x3, R18 ;  /* 0x00000003ff177819 */ /* 0x000fe40000011612 */
[----:B------:R-:W-:Y:S02]  /*a130*/  LOP3.LUT R10, R21, R10, R22, 0xe8, !PT ;  /* 0x0000000a150a7212 */ /* 0x000fe400078ee816 */
[----:B------:R-:W-:Y:S02]  /*a140*/  IADD3 R25, PT, PT, R16, R25, R24 ;  /* 0x0000001910197210 */ /* 0x000fe40007ffe018 */
[----:B------:R-:W-:Y:S02]  /*a150*/  LOP3.LUT R14, R23, R13, R14, 0x96, !PT ;  /* 0x0000000d170e7212 */ /* 0x000fe400078e960e */
[----:B------:R-:W-:-:S02]  /*a160*/  IADD3 R13, PT, PT, R4, R27, R10 ;  /* 0x0000001b040d7210 */ /* 0x000fc40007ffe00a */
[C-C-:B------:R-:W-:Y:S02]  /*a170*/  SHF.L.W.U32.HI R4, R19.reuse, 0xf, R19.reuse ;  /* 0x0000000f13047819 */ /* 0x140fe40000010e13 */
[--C-:B------:R-:W-:Y:S02]  /*a180*/  SHF.L.W.U32.HI R15, R19, 0xd, R19.reuse ;  /* 0x0000000d130f7819 */ /* 0x100fe40000010e13 */
[----:B------:R-:W-:Y:S02]  /*a190*/  SHF.R.U32.HI R19, RZ, 0xa, R19 ;  /* 0x0000000aff137819 */ /* 0x000fe40000011613 */
[----:B------:R-:W-:Y:S02]  /*a1a0*/  IADD3 R10, PT, PT, R6, UR72, R25 ;  /* 0x00000048060a7c10 */ /* 0x000fe4000fffe019 */
[----:B------:R-:W-:Y:S02]  /*a1b0*/  LOP3.LUT R15, R19, R4, R15, 0x96, !PT ;  /* 0x00000004130f7212 */ /* 0x000fe400078e960f */
[----:B------:R-:W-:Y:S01]  /*a1c0*/  IADD3 R14, PT, PT, R8, R14, R7 ;  /* 0x0000000e080e7210 */ /* 0x000fe20007ffe007 */
[C---:B------:R-:W-:Y:S01]  /*a1d0*/  IMAD.IADD R4, R13.reuse, 0x1, R10 ;  /* 0x000000010d047824 */ /* 0x040fe200078e020a */
[----:B------:R-:W-:-:S02]  /*a1e0*/  SHF.L.W.U32.HI R7, R13, 0x1e, R13 ;  /* 0x0000001e0d077819 */ /* 0x000fc40000010e0d */
[--C-:B------:R-:W-:Y:S01]  /*a1f0*/  SHF.L.W.U32.HI R8, R13, 0x13, R13.reuse ;  /* 0x000000130d087819 */ /* 0x100fe20000010e0d */
[----:B------:R-:W-:Y:S01]  /*a200*/  IMAD.IADD R14, R15, 0x1, R14 ;  /* 0x000000010f0e7824 */ /* 0x000fe200078e020e */
[C-C-:B------:R-:W-:Y:S02]  /*a210*/  SHF.L.W.U32.HI R16, R4.reuse, 0x1a, R4.reuse ;  /* 0x0000001a04107819 */ /* 0x140fe40000010e04 */
[C-C-:B------:R-:W-:Y:S02]  /*a220*/  SHF.L.W.U32.HI R19, R4.reuse, 0x15, R4.reuse ;  /* 0x0000001504137819 */ /* 0x140fe40000010e04 */
[----:B------:R-:W-:Y:S02]  /*a230*/  SHF.L.W.U32.HI R23, R4, 0x7, R4 ;  /* 0x0000000704177819 */ /* 0x000fe40000010e04 */
[----:B------:R-:W-:Y:S02]  /*a240*/  SHF.L.W.U32.HI R10, R13, 0xa, R13 ;  /* 0x0000000a0d0a7819 */ /* 0x000fe40000010e0d */
[----:B------:R-:W-:-:S02]  /*a250*/  LOP3.LUT R16, R23, R16, R19, 0x96, !PT ;  /* 0x0000001017107212 */ /* 0x000fc400078e9613 */
[----:B------:R-:W-:Y:S02]  /*a260*/  LOP3.LUT R15, R20, R4, R11, 0xb8, !PT ;  /* 0x00000004140f7212 */ /* 0x000fe400078eb80b */
[----:B------:R-:W-:Y:S02]  /*a270*/  LOP3.LUT R10, R10, R7, R8, 0x96, !PT ;  /* 0x000000070a0a7212 */ /* 0x000fe400078e9608 */
[----:B------:R-:W-:Y:S02]  /*a280*/  LOP3.LUT R21, R22, R21, R13, 0xe8, !PT ;  /* 0x0000001516157212 */ /* 0x000fe400078ee80d */
[----:B------:R-:W-:Y:S02]  /*a290*/  IADD3 R15, PT, PT, R17, R16, R15 ;  /* 0x00000010110f7210 */ /* 0x000fe40007ffe00f */
[C-C-:B------:R-:W-:Y:S02]  /*a2a0*/  SHF.L.W.U32.HI R7, R12.reuse, 0x19, R12.reuse ;  /* 0x000000190c077819 */ /* 0x140fe40000010e0c */
[----:B------:R-:W-:-:S02]  /*a2b0*/  SHF.L.W.U32.HI R8, R12, 0xe, R12 ;  /* 0x0000000e0c087819 */ /* 0x000fc40000010e0c */
[----:B------:R-:W-:Y:S02]  /*a2c0*/  SHF.R.U32.HI R12, RZ, 0x3, R12 ;  /* 0x00000003ff0c7819 */ /* 0x000fe4000001160c */
[----:B------:R-:W-:Y:S02]  /*a2d0*/  IADD3 R10, PT, PT, R9, R10, R21 ;  /* 0x0000000a090a7210 */ /* 0x000fe40007ffe015 */
[----:B------:R-:W-:Y:S02]  /*a2e0*/  IADD3 R15, PT, PT, R14, UR73, R15 ;  /* 0x000000490e0f7c10 */ /* 0x000fe4000fffe00f */
[----:B------:R-:W-:Y:S02]  /*a2f0*/  LOP3.LUT R7, R12, R7, R8, 0x96, !PT ;  /* 0x000000070c077212 */ /* 0x000fe400078e9608 */
[----:B------:R-:W-:Y:S01]  /*a300*/  SHF.L.W.U32.HI R8, R6, 0xd, R6 ;  /* 0x0000000d06087819 */ /* 0x000fe20000010e06 */
[----:B------:R-:W-:Y:S01]  /*a310*/  IMAD.IADD R15, R10, 0x1, R15 ;  /* 0x000000010a0f7824 */ /* 0x000fe200078e020f */
[----:B------:R-:W-:-:S02]  /*a320*/  IADD3 R35, PT, PT, R35, R7, R18 ;  /* 0x0000000723237210 */ /* 0x000fc40007ffe012 */
[--C-:B------:R-:W-:Y:S02]  /*a330*/  SHF.L.W.U32.HI R7, R6, 0xf, R6.reuse ;  /* 0x0000000f06077819 */ /* 0x100fe40000010e06 */
[----:B------:R-:W-:Y:S02]  /*a340*/  SHF.R.U32.HI R6, RZ, 0xa, R6 ;  /* 0x0000000aff067819 */ /* 0x000fe40000011606 */
[C-C-:B------:R-:W-:Y:S02]  /*a350*/  SHF.L.W.U32.HI R9, R15.reuse, 0x1a, R15.reuse ;  /* 0x0000001a0f097819 */ /* 0x140fe40000010e0f */
[C-C-:B------:R-:W-:Y:S02]  /*a360*/  SHF.L.W.U32.HI R12, R15.reuse, 0x15, R15.reuse ;  /* 0x000000150f0c7819 */ /* 0x140fe40000010e0f */
[----:B------:R-:W-:Y:S02]  /*a370*/  SHF.L.W.U32.HI R14, R15, 0x7, R15 ;  /* 0x000000070f0e7819 */ /* 0x000fe40000010e0f */
[----:B------:R-:W-:-:S02]  /*a380*/  ISETP.NE.AND P0, PT, R4, -0x5be0cd19, PT ;  /* 0xa41f32e70400780c */ /* 0x000fc40003f05270 */
[----:B------:R-:W-:Y:S02]  /*a390*/  LOP3.LUT R6, R6, R7, R8, 0x96, !PT ;  /* 0x0000000706067212 */ /* 0x000fe400078e9608 */
[----:B------:R-:W-:Y:S02]  /*a3a0*/  LOP3.LUT R4, R11, R15, R4, 0xb8, !PT ;  /* 0x0000000f0b047212 */ /* 0x000fe400078eb804 */
[----:B------:R-:W-:Y:S01]  /*a3b0*/  LOP3.LUT R9, R14, R9, R12, 0x96, !PT ;  /* 0x000000090e097212 */ /* 0x000fe200078e960c */
[----:B------:R-:W-:-:S03]  /*a3c0*/  IMAD.IADD R6, R6, 0x1, R35 ;  /* 0x0000000106067824 */ /* 0x000fc600078e0223 */
[----:B------:R-:W-:-:S04]  /*a3d0*/  IADD3 R9, PT, PT, R20, R9, R4 ;  /* 0x0000000914097210 */ /* 0x000fc80007ffe004 */
[----:B------:R-:W-:Y:S01]  /*a3e0*/  IADD3 R8, PT, PT, R6, UR74, R9 ;  /* 0x0000004a06087c10 */ /* 0x000fe2000fffe009 */
[----:B------:R-:W-:Y:S06]  /*a3f0*/  @P0 EXIT ;  /* 0x000000000000094d */ /* 0x000fec0003800000 */
[----:B------:R-:W2:Y:S04]  /*a400*/  LDG.E R9, desc[UR16][R2.64+0x30] ;  /* 0x0000301002097981 */ /* 0x000ea8000c1e1900 */
[----:B------:R-:W3:Y:S01]  /*a410*/  LDG.E R11, desc[UR16][R2.64+0x2c] ;  /* 0x00002c10020b7981 */ /* 0x000ee2000c1e1900 */
[C-C-:B------:R-:W-:Y:S01]  /*a420*/  SHF.L.W.U32.HI R4, R10.reuse, 0x1e, R10.reuse ;  /* 0x0000001e0a047819 */ /* 0x140fe20000010e0a */
[----:B------:R-:W-:Y:S01]  /*a430*/  VIADD R15, R15, 0x1f83d9ab ;  /* 0x1f83d9ab0f0f7836 */ /* 0x000fe20000000000 */
[C-C-:B------:R-:W-:Y:S02]  /*a440*/  SHF.L.W.U32.HI R7, R10.reuse, 0x13, R10.reuse ;  /* 0x000000130a077819 */ /* 0x140fe40000010e0a */
[--C-:B------:R-:W-:Y:S02]  /*a450*/  SHF.L.W.U32.HI R6, R10, 0xa, R10.reuse ;  /* 0x0000000a0a067819 */ /* 0x100fe40000010e0a */
[----:B------:R-:W-:-:S02]  /*a460*/  LOP3.LUT R10, R13, R22, R10, 0xe8, !PT ;  /* 0x000000160d0a7212 */ /* 0x000fc400078ee80a */
[----:B------:R-:W-:-:S04]  /*a470*/  LOP3.LUT R7, R6, R4, R7, 0x96, !PT ;  /* 0x0000000406077212 */ /* 0x000fc800078e9607 */
[----:B------:R-:W-:Y:S02]  /*a480*/  IADD3 R7, PT, PT, R0, R7, R10 ;  /* 0x0000000700077210 */ /* 0x000fe40007ffe00a */
[----:B------:R-:W-:Y:S02]  /*a490*/  PRMT R0, R15, 0x123, RZ ;  /* 0x000001230f007816 */ /* 0x000fe400000000ff */
[----:B------:R-:W-:-:S04]  /*a4a0*/  IADD3 R7, PT, PT, R8, -0x64fa9774, R7 ;  /* 0x9b05688c08077810 */ /* 0x000fc80007ffe007 */
[----:B------:R-:W-:-:S04]  /*a4b0*/  PRMT R4, R7, 0x123, RZ ;  /* 0x0000012307047816 */ /* 0x000fc800000000ff */
[----:B--2---:R-:W-:-:S04]  /*a4c0*/  ISETP.GT.U32.AND P0, PT, R4, R9, PT ;  /* 0x000000090400720c */ /* 0x004fc80003f04070 */
[----:B---3--:R-:W-:-:S13]  /*a4d0*/  ISETP.GT.U32.OR P0, PT, R0, R11, P0 ;  /* 0x0000000b0000720c */ /* 0x008fda0000704470 */
[----:B------:R-:W-:Y:S05]  /*a4e0*/  @P0 EXIT ;  /* 0x000000000000094d */ /* 0x000fea0003800000 */
[----:B------:R-:W0:Y:S01]  /*a4f0*/  LDCU.64 UR4, c[0x0][0x388] ;  /* 0x00007100ff0477ac */ /* 0x000e220008000a00 */
[----:B------:R-:W-:Y:S02]  /*a500*/  IMAD.MOV.U32 R4, RZ, RZ, -0x1 ;  /* 0xffffffffff047424 */ /* 0x000fe400078e00ff */
[----:B0-----:R-:W-:Y:S02]  /*a510*/  IMAD.U32 R2, RZ, RZ, UR4 ;  /* 0x00000004ff027e24 */ /* 0x001fe4000f8e00ff */
[----:B------:R-:W-:-:S05]  /*a520*/  IMAD.U32 R3, RZ, RZ, UR5 ;  /* 0x00000005ff037e24 */ /* 0x000fca000f8e00ff */
[----:B------:R-:W-:Y:S01]  /*a530*/  ATOMG.E.CAS.STRONG.GPU PT, RZ, [R2], R4, R5 ;  /* 0x0000000402ff73a9 */ /* 0x000fe200001ee105 */
[----:B------:R-:W-:Y:S05]  /*a540*/  EXIT ;  /* 0x000000000000794d */ /* 0x000fea0003800000 */
.L_x_0:
[----:B------:R-:W-:-:S00]  /*a550*/  BRA `(.L_x_0) ;  /* 0xfffffffc00fc7947 */ /* 0x000fc0000383ffff */
[----:B------:R-:W-:-:S00]  /*a560*/  NOP ;  /* 0x0000000000007918 */ /* 0x000fc00000000000 */
        /* <DEDUP_REMOVED lines=9> */
.L_x_1:


//--------------------- .nv.shared.reserved.0     --------------------------
	.section	.nv.shared.reserved.0,"aw",@nobits
	.weak		__nv_reservedSMEM_offset_0_alias
	.size		__nv_reservedSMEM_offset_0_alias, 0, 64
	.other		__nv_reservedSMEM_offset_0_alias,@"STO_CUDA_RESERVED_SHARED STV_DEFAULT"
__nv_reservedSMEM_offset_0_alias:
	.zero		0
	.zero		64


//--------------------- .nv.constant0._Z17find_nonce_kernelPKjPjj --------------------------
	.section	.nv.constant0._Z17find_nonce_kernelPKjPjj,"a",@progbits
	.sectionflags	@""
	.align	4
.nv.constant0._Z17find_nonce_kernelPKjPjj:
	.zero		916


//--------------------- SYMBOLS --------------------------

	.type		.nv.reservedSmem.offset0,@object
	.size		.nv.reservedSmem.offset0,0x4
